// auto-generated by cutlass_sweep.gemm — config: {"arch": "sm_100", "cluster_m": 1, "cluster_n": 4, "dtype": "fp16", "dtype_b": "fp16", "layout": "nt", "stages": 0, "tile_k": 32, "tile_m": 64, "tile_n": 256}
#include "cutlass/cutlass.h"
#include "cutlass/gemm/collective/collective_builder.hpp"
#include "cutlass/gemm/device/gemm_universal_adapter.h"
#include "cutlass/gemm/kernel/gemm_universal.hpp"
#include "cutlass/epilogue/collective/collective_builder.hpp"

using ElemA = cutlass::half_t;
using ElemB = cutlass::half_t;
using ElemCD = cutlass::half_t;
using Acc  = float;
using TileShape    = cute::Shape<cute::_64, cute::_256, cute::_32>;
using ClusterShape = cute::Shape<cute::_1, cute::_4, cute::_1>;

using CollectiveEpilogue = typename cutlass::epilogue::collective::CollectiveBuilder<
    cutlass::arch::Sm100, cutlass::arch::OpClassTensorOp,
    TileShape, ClusterShape,
    cutlass::epilogue::collective::EpilogueTileAuto,
    Acc, Acc,
    ElemCD, cutlass::layout::RowMajor, 128 / cutlass::sizeof_bits<ElemCD>::value,
    ElemCD, cutlass::layout::RowMajor, 128 / cutlass::sizeof_bits<ElemCD>::value,
    cutlass::epilogue::collective::EpilogueScheduleAuto
  >::CollectiveOp;

using CollectiveMainloop = typename cutlass::gemm::collective::CollectiveBuilder<
    cutlass::arch::Sm100, cutlass::arch::OpClassTensorOp,
    ElemA, cutlass::layout::RowMajor, 128 / cutlass::sizeof_bits<ElemA>::value,
    ElemB, cutlass::layout::ColumnMajor, 128 / cutlass::sizeof_bits<ElemB>::value,
    Acc,
    TileShape, ClusterShape,
    cutlass::gemm::collective::StageCountAutoCarveout<static_cast<int>(sizeof(typename CollectiveEpilogue::SharedStorage))>,
    cutlass::gemm::collective::KernelScheduleAuto
  >::CollectiveOp;

using GemmKernel = cutlass::gemm::kernel::GemmUniversal<
    cute::Shape<int,int,int,int>,
    CollectiveMainloop,
    CollectiveEpilogue
>;
using Gemm = cutlass::gemm::device::GemmUniversalAdapter<GemmKernel>;

// Force the device kernel symbol into the cubin without needing a host main.
auto* _anchor = &cutlass::device_kernel<GemmKernel>;


// ===== COMPILED SASS (sm_100a) =====

	.target	sm_100a

	.elftype	@"ET_EXEC"


//--------------------- .note.nv.tkinfo           --------------------------
	.section	.note.nv.tkinfo,"",@"SHT_NOTE"
	.sectionflags	@"SHF_NOTE_NV_TKINFO"
	.tkinfo
        /*0018*/ 	.word	0x00000002
        /*0030*/ 	.string	""
        /*0030*/ 	.string	"ptxas"
        /*0030*/ 	.string	"Cuda compilation tools, release 13.0, V13.0.88"
        /*0030*/ 	.string	"Build cuda_13.0.r13.0/compiler.36424714_0"
        /*0030*/ 	.string	"-arch sm_100a -m 64 "



//--------------------- .note.nv.cuinfo           --------------------------
	.section	.note.nv.cuinfo,"",@"SHT_NOTE"
	.sectionflags	@"SHF_NOTE_NV_CUINFO"
        /*0018*/ 	.short	0x0002
        /*001a*/ 	.short	0x0064
        /*001c*/ 	.short	0x0082
	.zero		2


//--------------------- .nv.info                  --------------------------
	.section	.nv.info,"",@"SHT_CUDA_INFO"
	.align	4


	//----- nvinfo : EIATTR_REGCOUNT
	.align		4
        /*0000*/ 	.byte	0x04, 0x2f
        /*0002*/ 	.short	(.L_19 - .L_18)
	.align		4
.L_18:
        /*0004*/ 	.word	index@(_ZN7cutlass13device_kernelINS_4gemm6kernel13GemmUniversalIN4cute5tupleIJiiiiEEENS1_10collective13CollectiveMmaINS1_35MainloopSm100TmaUmmaWarpSpecializedILi9ELi2ELi4ENS5_IJNS4_1CILi1EEENSA_ILi4EEESB_EEEEENS5_IJNSA_ILi64EEENSA_ILi256EEENSA_ILi32EEEEEENS_6half_tENS5_IJlSB_lEEESJ_SK_NS4_8TiledMMAINS4_8MMA_AtomIJNS4_20SM100_MMA_F16BF16_SSISJ_SJ_fLi64ELi256ELNS4_4UMMA5MajorE0ELSP_0ELNSO_7ScaleInE0ELSQ_0EEEEEENS4_6LayoutINS5_IJSB_SB_SB_EEENS5_IJNSA_ILi0EEESV_SV_EEEEENS5_IJNS4_10UnderscoreESY_SY_EEEEENS4_23SM90_TMA_LOAD_MULTICASTENS4_14ComposedLayoutINS4_7SwizzleILi2ELi4ELi3EEENS4_18smem_ptr_flag_bitsILi16EEENST_INS5_IJNSA_ILi8EEESH_EEENS5_IJSH_SB_EEEEEEEvNS4_8identityENS4_13SM90_TMA_LOADES1B_vS1C_EENS_8epilogue10collective18CollectiveEpilogueINS1F_23Sm100TmaWarpSpecializedILi4ELi2ELi32ELb1ELb0EEEJSI_NS5_IJNST_ISF_SB_EES1K_EEESJ_SK_SJ_SK_NS1F_6fusion15FusionCallbacksIS1J_NS1M_17LinearCombinationISJ_fSJ_fLNS_15FloatRoundStyleE2EEESI_S1L_JEEENS4_5SM1004TMEM4LOAD26SM100_TMEM_LOAD_16dp256b8xES1D_NS12_INS13_ILi3ELi4ELi3EEES16_NST_INS5_IJS17_SF_EEENS5_IJSF_SB_EEEEEEENS4_17SM75_U32x4_LDSM_NENS4_14SM90_TMA_STOREES20_NS4_17SM90_U32x4_STSM_NENS4_39AutoVectorizingCopyWithAssumedAlignmentILi128EEEEEEvvEEEEvNT_6ParamsE)
        /*0008*/ 	.word	0x0000007a


	//----- nvinfo : EIATTR_FRAME_SIZE
	.align		4
.L_19:
        /*000c*/ 	.byte	0x04, 0x11
        /*000e*/ 	.short	(.L_21 - .L_20)
	.align		4
.L_20:
        /*0010*/ 	.word	index@($__internal_2_$__cuda_sm10x_tcgen05_guardrail_trap_unallocated_columns_being_dealloced)
        /*0014*/ 	.word	0x00000000


	//----- nvinfo : EIATTR_FRAME_SIZE
	.align		4
.L_21:
        /*0018*/ 	.byte	0x04, 0x11
        /*001a*/ 	.short	(.L_23 - .L_22)
	.align		4
.L_22:
        /*001c*/ 	.word	index@($__internal_1_$__cuda_sm10x_tcgen05_guardrail_trap_phase_invalid_during_alloc)
        /*0020*/ 	.word	0x00000000


	//----- nvinfo : EIATTR_FRAME_SIZE
	.align		4
.L_23:
        /*0024*/ 	.byte	0x04, 0x11
        /*0026*/ 	.short	(.L_25 - .L_24)
	.align		4
.L_24:
        /*0028*/ 	.word	index@($__internal_0_$__cuda_sm10x_tcgen05_guardrail_trap_col_being_dealloced_not_returned_by_alloc)
        /*002c*/ 	.word	0x00000000


	//----- nvinfo : EIATTR_FRAME_SIZE
	.align		4
.L_25:
        /*0030*/ 	.byte	0x04, 0x11
        /*0032*/ 	.short	(.L_27 - .L_26)
	.align		4
.L_26:
        /*0034*/ 	.word	index@(_ZN7cutlass13device_kernelINS_4gemm6kernel13GemmUniversalIN4cute5tupleIJiiiiEEENS1_10collective13CollectiveMmaINS1_35MainloopSm100TmaUmmaWarpSpecializedILi9ELi2ELi4ENS5_IJNS4_1CILi1EEENSA_ILi4EEESB_EEEEENS5_IJNSA_ILi64EEENSA_ILi256EEENSA_ILi32EEEEEENS_6half_tENS5_IJlSB_lEEESJ_SK_NS4_8TiledMMAINS4_8MMA_AtomIJNS4_20SM100_MMA_F16BF16_SSISJ_SJ_fLi64ELi256ELNS4_4UMMA5MajorE0ELSP_0ELNSO_7ScaleInE0ELSQ_0EEEEEENS4_6LayoutINS5_IJSB_SB_SB_EEENS5_IJNSA_ILi0EEESV_SV_EEEEENS5_IJNS4_10UnderscoreESY_SY_EEEEENS4_23SM90_TMA_LOAD_MULTICASTENS4_14ComposedLayoutINS4_7SwizzleILi2ELi4ELi3EEENS4_18smem_ptr_flag_bitsILi16EEENST_INS5_IJNSA_ILi8EEESH_EEENS5_IJSH_SB_EEEEEEEvNS4_8identityENS4_13SM90_TMA_LOADES1B_vS1C_EENS_8epilogue10collective18CollectiveEpilogueINS1F_23Sm100TmaWarpSpecializedILi4ELi2ELi32ELb1ELb0EEEJSI_NS5_IJNST_ISF_SB_EES1K_EEESJ_SK_SJ_SK_NS1F_6fusion15FusionCallbacksIS1J_NS1M_17LinearCombinationISJ_fSJ_fLNS_15FloatRoundStyleE2EEESI_S1L_JEEENS4_5SM1004TMEM4LOAD26SM100_TMEM_LOAD_16dp256b8xES1D_NS12_INS13_ILi3ELi4ELi3EEES16_NST_INS5_IJS17_SF_EEENS5_IJSF_SB_EEEEEEENS4_17SM75_U32x4_LDSM_NENS4_14SM90_TMA_STOREES20_NS4_17SM90_U32x4_STSM_NENS4_39AutoVectorizingCopyWithAssumedAlignmentILi128EEEEEEvvEEEEvNT_6ParamsE)
        /*0038*/ 	.word	0x00000000


	//----- nvinfo : EIATTR_MIN_STACK_SIZE
	.align		4
.L_27:
        /*003c*/ 	.byte	0x04, 0x12
        /*003e*/ 	.short	(.L_29 - .L_28)
	.align		4
.L_28:
        /*0040*/ 	.word	index@(_ZN7cutlass13device_kernelINS_4gemm6kernel13GemmUniversalIN4cute5tupleIJiiiiEEENS1_10collective13CollectiveMmaINS1_35MainloopSm100TmaUmmaWarpSpecializedILi9ELi2ELi4ENS5_IJNS4_1CILi1EEENSA_ILi4EEESB_EEEEENS5_IJNSA_ILi64EEENSA_ILi256EEENSA_ILi32EEEEEENS_6half_tENS5_IJlSB_lEEESJ_SK_NS4_8TiledMMAINS4_8MMA_AtomIJNS4_20SM100_MMA_F16BF16_SSISJ_SJ_fLi64ELi256ELNS4_4UMMA5MajorE0ELSP_0ELNSO_7ScaleInE0ELSQ_0EEEEEENS4_6LayoutINS5_IJSB_SB_SB_EEENS5_IJNSA_ILi0EEESV_SV_EEEEENS5_IJNS4_10UnderscoreESY_SY_EEEEENS4_23SM90_TMA_LOAD_MULTICASTENS4_14ComposedLayoutINS4_7SwizzleILi2ELi4ELi3EEENS4_18smem_ptr_flag_bitsILi16EEENST_INS5_IJNSA_ILi8EEESH_EEENS5_IJSH_SB_EEEEEEEvNS4_8identityENS4_13SM90_TMA_LOADES1B_vS1C_EENS_8epilogue10collective18CollectiveEpilogueINS1F_23Sm100TmaWarpSpecializedILi4ELi2ELi32ELb1ELb0EEEJSI_NS5_IJNST_ISF_SB_EES1K_EEESJ_SK_SJ_SK_NS1F_6fusion15FusionCallbacksIS1J_NS1M_17LinearCombinationISJ_fSJ_fLNS_15FloatRoundStyleE2EEESI_S1L_JEEENS4_5SM1004TMEM4LOAD26SM100_TMEM_LOAD_16dp256b8xES1D_NS12_INS13_ILi3ELi4ELi3EEES16_NST_INS5_IJS17_SF_EEENS5_IJSF_SB_EEEEEEENS4_17SM75_U32x4_LDSM_NENS4_14SM90_TMA_STOREES20_NS4_17SM90_U32x4_STSM_NENS4_39AutoVectorizingCopyWithAssumedAlignmentILi128EEEEEEvvEEEEvNT_6ParamsE)
        /*0044*/ 	.word	0x00000000
.L_29:


//--------------------- .nv.compat                --------------------------
	.section	.nv.compat,"",@"SHT_CUDA_COMPAT_INFO"
	.align	4
        /*0000*/ 	.byte	0x02, 0x09, 0x01, 0x00, 0x02, 0x02, 0x02, 0x00, 0x02, 0x05, 0x05, 0x00, 0x03, 0x07, 0x01, 0x01
        /*0010*/ 	.byte	0x02, 0x03, 0x01, 0x00, 0x02, 0x06, 0x01, 0x00, 0x04, 0x0b, 0x08, 0x00, 0x09, 0x00, 0x00, 0x00
        /*0020*/ 	.byte	0x00, 0x00, 0x00, 0x00


//--------------------- .nv.info._ZN7cutlass13device_kernelINS_4gemm6kernel13GemmUniversalIN4cute5tupleIJiiiiEEENS1_10collective13CollectiveMmaINS1_35MainloopSm100TmaUmmaWarpSpecializedILi9ELi2ELi4ENS5_IJNS4_1CILi1EEENSA_ILi4EEESB_EEEEENS5_IJNSA_ILi64EEENSA_ILi256EEENSA_ILi32EEEEEENS_6half_tENS5_IJlSB_lEEESJ_SK_NS4_8TiledMMAINS4_8MMA_AtomIJNS4_20SM100_MMA_F16BF16_SSISJ_SJ_fLi64ELi256ELNS4_4UMMA5MajorE0ELSP_0ELNSO_7ScaleInE0ELSQ_0EEEEEENS4_6LayoutINS5_IJSB_SB_SB_EEENS5_IJNSA_ILi0EEESV_SV_EEEEENS5_IJNS4_10UnderscoreESY_SY_EEEEENS4_23SM90_TMA_LOAD_MULTICASTENS4_14ComposedLayoutINS4_7SwizzleILi2ELi4ELi3EEENS4_18smem_ptr_flag_bitsILi16EEENST_INS5_IJNSA_ILi8EEESH_EEENS5_IJSH_SB_EEEEEEEvNS4_8identityENS4_13SM90_TMA_LOADES1B_vS1C_EENS_8epilogue10collective18CollectiveEpilogueINS1F_23Sm100TmaWarpSpecializedILi4ELi2ELi32ELb1ELb0EEEJSI_NS5_IJNST_ISF_SB_EES1K_EEESJ_SK_SJ_SK_NS1F_6fusion15FusionCallbacksIS1J_NS1M_17LinearCombinationISJ_fSJ_fLNS_15FloatRoundStyleE2EEESI_S1L_JEEENS4_5SM1004TMEM4LOAD26SM100_TMEM_LOAD_16dp256b8xES1D_NS12_INS13_ILi3ELi4ELi3EEES16_NST_INS5_IJS17_SF_EEENS5_IJSF_SB_EEEEEEENS4_17SM75_U32x4_LDSM_NENS4_14SM90_TMA_STOREES20_NS4_17SM90_U32x4_STSM_NENS4_39AutoVectorizingCopyWithAssumedAlignmentILi128EEEEEEvvEEEEvNT_6ParamsE --------------------------
	.section	.nv.info._ZN7cutlass13device_kernelINS_4gemm6kernel13GemmUniversalIN4cute5tupleIJiiiiEEENS1_10collective13CollectiveMmaINS1_35MainloopSm100TmaUmmaWarpSpecializedILi9ELi2ELi4ENS5_IJNS4_1CILi1EEENSA_ILi4EEESB_EEEEENS5_IJNSA_ILi64EEENSA_ILi256EEENSA_ILi32EEEEEENS_6half_tENS5_IJlSB_lEEESJ_SK_NS4_8TiledMMAINS4_8MMA_AtomIJNS4_20SM100_MMA_F16BF16_SSISJ_SJ_fLi64ELi256ELNS4_4UMMA5MajorE0ELSP_0ELNSO_7ScaleInE0ELSQ_0EEEEEENS4_6LayoutINS5_IJSB_SB_SB_EEENS5_IJNSA_ILi0EEESV_SV_EEEEENS5_IJNS4_10UnderscoreESY_SY_EEEEENS4_23SM90_TMA_LOAD_MULTICASTENS4_14ComposedLayoutINS4_7SwizzleILi2ELi4ELi3EEENS4_18smem_ptr_flag_bitsILi16EEENST_INS5_IJNSA_ILi8EEESH_EEENS5_IJSH_SB_EEEEEEEvNS4_8identityENS4_13SM90_TMA_LOADES1B_vS1C_EENS_8epilogue10collective18CollectiveEpilogueINS1F_23Sm100TmaWarpSpecializedILi4ELi2ELi32ELb1ELb0EEEJSI_NS5_IJNST_ISF_SB_EES1K_EEESJ_SK_SJ_SK_NS1F_6fusion15FusionCallbacksIS1J_NS1M_17LinearCombinationISJ_fSJ_fLNS_15FloatRoundStyleE2EEESI_S1L_JEEENS4_5SM1004TMEM4LOAD26SM100_TMEM_LOAD_16dp256b8xES1D_NS12_INS13_ILi3ELi4ELi3EEES16_NST_INS5_IJS17_SF_EEENS5_IJSF_SB_EEEEEEENS4_17SM75_U32x4_LDSM_NENS4_14SM90_TMA_STOREES20_NS4_17SM90_U32x4_STSM_NENS4_39AutoVectorizingCopyWithAssumedAlignmentILi128EEEEEEvvEEEEvNT_6ParamsE,"",@"SHT_CUDA_INFO"
	.sectionflags	@""
	.align	4


	//----- nvinfo : EIATTR_CUDA_API_VERSION
	.align		4
        /*0000*/ 	.byte	0x04, 0x37
        /*0002*/ 	.short	(.L_31 - .L_30)
.L_30:
        /*0004*/ 	.word	0x00000082


	//----- nvinfo : EIATTR_KPARAM_INFO
	.align		4
.L_31:
        /*0008*/ 	.byte	0x04, 0x17
        /*000a*/ 	.short	(.L_33 - .L_32)
.L_32:
        /*000c*/ 	.word	0x00000000
        /*0010*/ 	.short	0x0000
        /*0012*/ 	.short	0x0000
        /*0014*/ 	.byte	0x00, 0xf0, 0x01, 0x20


	//----- nvinfo : EIATTR_AT_ENTRY_FRAGMENTS
	.align		4
.L_33:
        /*0018*/ 	.byte	0x04, 0x4f
        /*001a*/ 	.short	(.L_35 - .L_34)


	//   ....[0]....
.L_34:
        /*001c*/ 	.word	0x00000006


	//----- nvinfo : EIATTR_RESERVED_SMEM_USED
	.align		4
.L_35:
        /*0020*/ 	.byte	0x01, 0x41
	.zero		2


	//----- nvinfo : EIATTR_SPARSE_MMA_MASK
	.align		4
        /*0024*/ 	.byte	0x03, 0x50
        /*0026*/ 	.short	0x0000


	//----- nvinfo : EIATTR_TCGEN05_1CTA_USED
	.align		4
        /*0028*/ 	.byte	0x01, 0x51
	.zero		2


	//----- nvinfo : EIATTR_MAXREG_COUNT
	.align		4
        /*002c*/ 	.byte	0x03, 0x1b
        /*002e*/ 	.short	0x00ff


	//----- nvinfo : EIATTR_NUM_BARRIERS
	.align		4
        /*0030*/ 	.byte	0x02, 0x4c
        /*0032*/ 	.byte	0x07
	.zero		1


	//----- nvinfo : EIATTR_EXTERNS
	.align		4
        /*0034*/ 	.byte	0x04, 0x0f
        /*0036*/ 	.short	(.L_37 - .L_36)


	//   ....[0]....
	.align		4
.L_36:
        /*0038*/ 	.word	index@(__assertfail)


	//----- nvinfo : EIATTR_MERCURY_ISA_VERSION
	.align		4
.L_37:
        /*003c*/ 	.byte	0x03, 0x5f
        /*003e*/ 	.short	0x0101


	//----- nvinfo : EIATTR_INT_WARP_WIDE_INSTR_OFFSETS
	.align		4
        /*0040*/ 	.byte	0x04, 0x31
        /*0042*/ 	.short	(.L_39 - .L_38)


	//   ....[0]....
.L_38:
        /*0044*/ 	.word	0x00004070


	//   ....[1]....
        /*0048*/ 	.word	0x00004090


	//   ....[2]....
        /*004c*/ 	.word	0x000040c0


	//   ....[3]....
        /*0050*/ 	.word	0x00004c40


	//   ....[4]....
        /*0054*/ 	.word	0x00004cb0


	//   ....[5]....
        /*0058*/ 	.word	0x00004d80


	//   ....[6]....
        /*005c*/ 	.word	0x00004e00


	//   ....[7]....
        /*0060*/ 	.word	0x00004ef0


	//   ....[8]....
        /*0064*/ 	.word	0x00004f70


	//   ....[9]....
        /*0068*/ 	.word	0x00005050


	//   ....[10]....
        /*006c*/ 	.word	0x00005100


	//----- nvinfo : EIATTR_COOP_GROUP_MASK_REGIDS
	.align		4
.L_39:
        /*0070*/ 	.byte	0x04, 0x29
        /*0072*/ 	.short	(.L_41 - .L_40)


	//   ....[0]....
.L_40:
        /*0074*/ 	.word	0xffffffff


	//   ....[1]....
        /*0078*/ 	.word	0xffffffff


	//   ....[2]....
        /*007c*/ 	.word	0xffffffff


	//   ....[3]....
        /*0080*/ 	.word	0xffffffff


	//   ....[4]....
        /*0084*/ 	.word	0xffffffff


	//   ....[5]....
        /*0088*/ 	.word	0xffffffff


	//   ....[6]....
        /*008c*/ 	.word	0xffffffff


	//   ....[7]....
        /*0090*/ 	.word	0xffffffff


	//   ....[8]....
        /*0094*/ 	.word	0xffffffff


	//   ....[9]....
        /*0098*/ 	.word	0xffffffff


	//   ....[10]....
        /*009c*/ 	.word	0xffffffff


	//   ....[11]....
        /*00a0*/ 	.word	0xffffffff


	//   ....[12]....
        /*00a4*/ 	.word	0xffffffff


	//   ....[13]....
        /*00a8*/ 	.word	0xffffffff


	//----- nvinfo : EIATTR_COOP_GROUP_INSTR_OFFSETS
	.align		4
.L_41:
        /*00ac*/ 	.byte	0x04, 0x28
        /*00ae*/ 	.short	(.L_43 - .L_42)


	//   ....[0]....
.L_42:
        /*00b0*/ 	.word	0x00000080


	//   ....[1]....
        /*00b4*/ 	.word	0x000004f0


	//   ....[2]....
        /*00b8*/ 	.word	0x00000770


	//   ....[3]....
        /*00bc*/ 	.word	0x00000910


	//   ....[4]....
        /*00c0*/ 	.word	0x00000a10


	//   ....[5]....
        /*00c4*/ 	.word	0x00000b80


	//   ....[6]....
        /*00c8*/ 	.word	0x00000d20


	//   ....[7]....
        /*00cc*/ 	.word	0x00000ed0


	//   ....[8]....
        /*00d0*/ 	.word	0x00002180


	//   ....[9]....
        /*00d4*/ 	.word	0x00003340


	//   ....[10]....
        /*00d8*/ 	.word	0x00003550


	//   ....[11]....
        /*00dc*/ 	.word	0x00003580


	//   ....[12]....
        /*00e0*/ 	.word	0x00003f50


	//   ....[13]....
        /*00e4*/ 	.word	0x00004180


	//----- nvinfo : EIATTR_VRC_CTA_INIT_COUNT
	.align		4
.L_43:
        /*00e8*/ 	.byte	0x02, 0x4a
        /*00ea*/ 	.byte	0x80
	.zero		1


	//----- nvinfo : EIATTR_SYSCALL_OFFSETS
	.align		4
        /*00ec*/ 	.byte	0x04, 0x46
        /*00ee*/ 	.short	(.L_45 - .L_44)


	//   ....[0]....
.L_44:
        /*00f0*/ 	.word	0x00005d90


	//   ....[1]....
        /*00f4*/ 	.word	0x00005e80


	//   ....[2]....
        /*00f8*/ 	.word	0x000066f0


	//   ....[3]....
        /*00fc*/ 	.word	0x000073b0


	//   ....[4]....
        /*0100*/ 	.word	0x00008020


	//   ....[5]....
        /*0104*/ 	.word	0x00008c80


	//----- nvinfo : EIATTR_MBARRIER_INSTR_OFFSETS
	.align		4
.L_45:
        /*0108*/ 	.byte	0x04, 0x39
        /*010a*/ 	.short	(.L_47 - .L_46)


	//   ....[0]....
.L_46:
        /*010c*/ 	.word	0x00000630
        /*0110*/ 	.word	0x000000ff
        /*0114*/ 	.word	0x00000000
        /*0118*/ 	.short	0x0100
        /*011a*/ 	.byte	0x04
	.zero		1


	//   ....[1]....
        /*011c*/ 	.word	0x00000640
        /*0120*/ 	.word	0x000000ff
        /*0124*/ 	.word	0x00000048
        /*0128*/ 	.short	0x0100
        /*012a*/ 	.byte	0x04
	.zero		1


	//   ....[2]....
        /*012c*/ 	.word	0x00000650
        /*0130*/ 	.word	0x000000ff
        /*0134*/ 	.word	0x00000008
        /*0138*/ 	.short	0x0100
        /*013a*/ 	.byte	0x04
	.zero		1


	//   ....[3]....
        /*013c*/ 	.word	0x00000660
        /*0140*/ 	.word	0x000000ff
        /*0144*/ 	.word	0x00000050
        /*0148*/ 	.short	0x0100
        /*014a*/ 	.byte	0x04
	.zero		1


	//   ....[4]....
        /*014c*/ 	.word	0x00000670
        /*0150*/ 	.word	0x000000ff
        /*0154*/ 	.word	0x00000010
        /*0158*/ 	.short	0x0100
        /*015a*/ 	.byte	0x04
	.zero		1


	//   ....[5]....
        /*015c*/ 	.word	0x00000680
        /*0160*/ 	.word	0x000000ff
        /*0164*/ 	.word	0x00000058
        /*0168*/ 	.short	0x0100
        /*016a*/ 	.byte	0x04
	.zero		1


	//   ....[6]....
        /*016c*/ 	.word	0x00000690
        /*0170*/ 	.word	0x000000ff
        /*0174*/ 	.word	0x00000018
        /*0178*/ 	.short	0x0100
        /*017a*/ 	.byte	0x04
	.zero		1


	//   ....[7]....
        /*017c*/ 	.word	0x000006a0
        /*0180*/ 	.word	0x000000ff
        /*0184*/ 	.word	0x00000060
        /*0188*/ 	.short	0x0100
        /*018a*/ 	.byte	0x04
	.zero		1


	//   ....[8]....
        /*018c*/ 	.word	0x000006b0
        /*0190*/ 	.word	0x000000ff
        /*0194*/ 	.word	0x00000020
        /*0198*/ 	.short	0x0100
        /*019a*/ 	.byte	0x04
	.zero		1


	//   ....[9]....
        /*019c*/ 	.word	0x000006c0
        /*01a0*/ 	.word	0x000000ff
        /*01a4*/ 	.word	0x00000068
        /*01a8*/ 	.short	0x0100
        /*01aa*/ 	.byte	0x04
	.zero		1


	//   ....[10]....
        /*01ac*/ 	.word	0x000006d0
        /*01b0*/ 	.word	0x000000ff
        /*01b4*/ 	.word	0x00000028
        /*01b8*/ 	.short	0x0100
        /*01ba*/ 	.byte	0x04
	.zero		1


	//   ....[11]....
        /*01bc*/ 	.word	0x000006e0
        /*01c0*/ 	.word	0x000000ff
        /*01c4*/ 	.word	0x00000070
        /*01c8*/ 	.short	0x0100
        /*01ca*/ 	.byte	0x04
	.zero		1


	//   ....[12]....
        /*01cc*/ 	.word	0x000006f0
        /*01d0*/ 	.word	0x000000ff
        /*01d4*/ 	.word	0x00000030
        /*01d8*/ 	.short	0x0100
        /*01da*/ 	.byte	0x04
	.zero		1


	//   ....[13]....
        /*01dc*/ 	.word	0x00000700
        /*01e0*/ 	.word	0x000000ff
        /*01e4*/ 	.word	0x00000078
        /*01e8*/ 	.short	0x0100
        /*01ea*/ 	.byte	0x04
	.zero		1


	//   ....[14]....
        /*01ec*/ 	.word	0x00000710
        /*01f0*/ 	.word	0x000000ff
        /*01f4*/ 	.word	0x00000038
        /*01f8*/ 	.short	0x0100
        /*01fa*/ 	.byte	0x04
	.zero		1


	//   ....[15]....
        /*01fc*/ 	.word	0x00000720
        /*0200*/ 	.word	0x000000ff
        /*0204*/ 	.word	0x00000080
        /*0208*/ 	.short	0x0100
        /*020a*/ 	.byte	0x04
	.zero		1


	//   ....[16]....
        /*020c*/ 	.word	0x00000730
        /*0210*/ 	.word	0x000000ff
        /*0214*/ 	.word	0x00000040
        /*0218*/ 	.short	0x0100
        /*021a*/ 	.byte	0x04
	.zero		1


	//   ....[17]....
        /*021c*/ 	.word	0x00000740
        /*0220*/ 	.word	0x000000ff
        /*0224*/ 	.word	0x00000088
        /*0228*/ 	.short	0x0100
        /*022a*/ 	.byte	0x04
	.zero		1


	//   ....[18]....
        /*022c*/ 	.word	0x00000880
        /*0230*/ 	.word	0x000000ff
        /*0234*/ 	.word	0x00000090
        /*0238*/ 	.short	0x0100
        /*023a*/ 	.byte	0x04
	.zero		1


	//   ....[19]....
        /*023c*/ 	.word	0x00000890
        /*0240*/ 	.word	0x000000ff
        /*0244*/ 	.word	0x000000b0
        /*0248*/ 	.short	0x0100
        /*024a*/ 	.byte	0x04
	.zero		1


	//   ....[20]....
        /*024c*/ 	.word	0x000008a0
        /*0250*/ 	.word	0x000000ff
        /*0254*/ 	.word	0x00000098
        /*0258*/ 	.short	0x0100
        /*025a*/ 	.byte	0x04
	.zero		1


	//   ....[21]....
        /*025c*/ 	.word	0x000008b0
        /*0260*/ 	.word	0x000000ff
        /*0264*/ 	.word	0x000000b8
        /*0268*/ 	.short	0x0100
        /*026a*/ 	.byte	0x04
	.zero		1


	//   ....[22]....
        /*026c*/ 	.word	0x000008c0
        /*0270*/ 	.word	0x000000ff
        /*0274*/ 	.word	0x000000a0
        /*0278*/ 	.short	0x0100
        /*027a*/ 	.byte	0x04
	.zero		1


	//   ....[23]....
        /*027c*/ 	.word	0x000008d0
        /*0280*/ 	.word	0x000000ff
        /*0284*/ 	.word	0x000000c0
        /*0288*/ 	.short	0x0100
        /*028a*/ 	.byte	0x04
	.zero		1


	//   ....[24]....
        /*028c*/ 	.word	0x000008e0
        /*0290*/ 	.word	0x000000ff
        /*0294*/ 	.word	0x000000a8
        /*0298*/ 	.short	0x0100
        /*029a*/ 	.byte	0x04
	.zero		1


	//   ....[25]....
        /*029c*/ 	.word	0x000008f0
        /*02a0*/ 	.word	0x000000ff
        /*02a4*/ 	.word	0x000000c8
        /*02a8*/ 	.short	0x0100
        /*02aa*/ 	.byte	0x04
	.zero		1


	//   ....[26]....
        /*02ac*/ 	.word	0x000009e0
        /*02b0*/ 	.word	0x000000ff
        /*02b4*/ 	.word	0x000000d0
        /*02b8*/ 	.short	0x0100
        /*02ba*/ 	.byte	0x06
	.zero		1


	//   ....[27]....
        /*02bc*/ 	.word	0x000009f0
        /*02c0*/ 	.word	0x000000ff
        /*02c4*/ 	.word	0x000000d8
        /*02c8*/ 	.short	0x0100
        /*02ca*/ 	.byte	0x06
	.zero		1


	//   ....[28]....
        /*02cc*/ 	.word	0x00000b30
        /*02d0*/ 	.word	0x000000ff
        /*02d4*/ 	.word	0x000000e0
        /*02d8*/ 	.short	0x0100
        /*02da*/ 	.byte	0x06
	.zero		1


	//   ....[29]....
        /*02dc*/ 	.word	0x00000b40
        /*02e0*/ 	.word	0x000000ff
        /*02e4*/ 	.word	0x000000f0
        /*02e8*/ 	.short	0x0100
        /*02ea*/ 	.byte	0x06
	.zero		1


	//   ....[30]....
        /*02ec*/ 	.word	0x00000b50
        /*02f0*/ 	.word	0x000000ff
        /*02f4*/ 	.word	0x000000e8
        /*02f8*/ 	.short	0x0100
        /*02fa*/ 	.byte	0x06
	.zero		1


	//   ....[31]....
        /*02fc*/ 	.word	0x00000b60
        /*0300*/ 	.word	0x000000ff
        /*0304*/ 	.word	0x000000f8
        /*0308*/ 	.short	0x0100
        /*030a*/ 	.byte	0x06
	.zero		1


	//   ....[32]....
        /*030c*/ 	.word	0x00000c90
        /*0310*/ 	.word	0x000000ff
        /*0314*/ 	.word	0x00000100
        /*0318*/ 	.short	0x0100
        /*031a*/ 	.byte	0x04
	.zero		1


	//   ....[33]....
        /*031c*/ 	.word	0x00000ca0
        /*0320*/ 	.word	0x000000ff
        /*0324*/ 	.word	0x00000120
        /*0328*/ 	.short	0x0100
        /*032a*/ 	.byte	0x04
	.zero		1


	//   ....[34]....
        /*032c*/ 	.word	0x00000cb0
        /*0330*/ 	.word	0x000000ff
        /*0334*/ 	.word	0x00000108
        /*0338*/ 	.short	0x0100
        /*033a*/ 	.byte	0x04
	.zero		1


	//   ....[35]....
        /*033c*/ 	.word	0x00000cc0
        /*0340*/ 	.word	0x000000ff
        /*0344*/ 	.word	0x00000128
        /*0348*/ 	.short	0x0100
        /*034a*/ 	.byte	0x04
	.zero		1


	//   ....[36]....
        /*034c*/ 	.word	0x00000cd0
        /*0350*/ 	.word	0x000000ff
        /*0354*/ 	.word	0x00000110
        /*0358*/ 	.short	0x0100
        /*035a*/ 	.byte	0x04
	.zero		1


	//   ....[37]....
        /*035c*/ 	.word	0x00000ce0
        /*0360*/ 	.word	0x000000ff
        /*0364*/ 	.word	0x00000130
        /*0368*/ 	.short	0x0100
        /*036a*/ 	.byte	0x04
	.zero		1


	//   ....[38]....
        /*036c*/ 	.word	0x00000cf0
        /*0370*/ 	.word	0x000000ff
        /*0374*/ 	.word	0x00000118
        /*0378*/ 	.short	0x0100
        /*037a*/ 	.byte	0x04
	.zero		1


	//   ....[39]....
        /*037c*/ 	.word	0x00000d00
        /*0380*/ 	.word	0x000000ff
        /*0384*/ 	.word	0x00000138
        /*0388*/ 	.short	0x0100
        /*038a*/ 	.byte	0x04
	.zero		1


	//   ....[40]....
        /*038c*/ 	.word	0x00000df0
        /*0390*/ 	.word	0x000000ff
        /*0394*/ 	.word	0x00000140
        /*0398*/ 	.short	0x0100
        /*039a*/ 	.byte	0x04
	.zero		1


	//   ....[41]....
        /*039c*/ 	.word	0x00000e00
        /*03a0*/ 	.word	0x000000ff
        /*03a4*/ 	.word	0x00000150
        /*03a8*/ 	.short	0x0100
        /*03aa*/ 	.byte	0x04
	.zero		1


	//   ....[42]....
        /*03ac*/ 	.word	0x00000e10
        /*03b0*/ 	.word	0x000000ff
        /*03b4*/ 	.word	0x00000148
        /*03b8*/ 	.short	0x0100
        /*03ba*/ 	.byte	0x04
	.zero		1


	//   ....[43]....
        /*03bc*/ 	.word	0x00000e20
        /*03c0*/ 	.word	0x000000ff
        /*03c4*/ 	.word	0x00000158
        /*03c8*/ 	.short	0x0100
        /*03ca*/ 	.byte	0x04
	.zero		1


	//   ....[44]....
        /*03cc*/ 	.word	0x00001a20
        /*03d0*/ 	.word	0x00000000
        /*03d4*/ 	.word	0x00000150
        /*03d8*/ 	.short	0x010a
        /*03da*/ 	.byte	0xff
	.zero		1


	//   ....[45]....
        /*03dc*/ 	.word	0x00001a40
        /*03e0*/ 	.word	0x00000000
        /*03e4*/ 	.word	0x00000140
        /*03e8*/ 	.short	0x0101
        /*03ea*/ 	.byte	0xff
	.zero		1


	//   ....[46]....
        /*03ec*/ 	.word	0x00001b00
        /*03f0*/ 	.word	0x000000ff
        /*03f4*/ 	.word	0x00000048
        /*03f8*/ 	.short	0x010a
        /*03fa*/ 	.byte	0x04
	.zero		1


	//   ....[47]....
        /*03fc*/ 	.word	0x00001b80
        /*0400*/ 	.word	0x000000ff
        /*0404*/ 	.word	0x00000048
        /*0408*/ 	.short	0x010a
        /*040a*/ 	.byte	0x21
	.zero		1


	//   ....[48]....
        /*040c*/ 	.word	0x00001d10
        /*0410*/ 	.word	0x000000ff
        /*0414*/ 	.word	0x00000048
        /*0418*/ 	.short	0x010a
        /*041a*/ 	.byte	0x08
	.zero		1


	//   ....[49]....
        /*041c*/ 	.word	0x00001e40
        /*0420*/ 	.word	0x000000ff
        /*0424*/ 	.word	0x000000d8
        /*0428*/ 	.short	0x0101
        /*042a*/ 	.byte	0x07
	.zero		1


	//   ....[50]....
        /*042c*/ 	.word	0x00001e60
        /*0430*/ 	.word	0x000000ff
        /*0434*/ 	.word	0x00000048
        /*0438*/ 	.short	0x010a
        /*043a*/ 	.byte	0x04
	.zero		1


	//   ....[51]....
        /*043c*/ 	.word	0x00001ee0
        /*0440*/ 	.word	0x000000ff
        /*0444*/ 	.word	0x00000048
        /*0448*/ 	.short	0x010a
        /*044a*/ 	.byte	0x11
	.zero		1


	//   ....[52]....
        /*044c*/ 	.word	0x00002070
        /*0450*/ 	.word	0x000000ff
        /*0454*/ 	.word	0x00000048
        /*0458*/ 	.short	0x010a
        /*045a*/ 	.byte	0x06
	.zero		1


	//   ....[53]....
        /*045c*/ 	.word	0x000021b0
        /*0460*/ 	.word	0x00000003
        /*0464*/ 	.word	0x000000e0
        /*0468*/ 	.short	0x010a
        /*046a*/ 	.byte	0xff
	.zero		1


	//   ....[54]....
        /*046c*/ 	.word	0x00002300
        /*0470*/ 	.word	0x00000000
        /*0474*/ 	.word	0x00000000
        /*0478*/ 	.short	0x0101
        /*047a*/ 	.byte	0xff
	.zero		1


	//   ....[55]....
        /*047c*/ 	.word	0x000028c0
        /*0480*/ 	.word	0x000000ff
        /*0484*/ 	.word	0x00000000
        /*0488*/ 	.short	0x010a
        /*048a*/ 	.byte	0x04
	.zero		1


	//   ....[56]....
        /*048c*/ 	.word	0x00002950
        /*0490*/ 	.word	0x000000ff
        /*0494*/ 	.word	0x00000000
        /*0498*/ 	.short	0x010a
        /*049a*/ 	.byte	0x05
	.zero		1


	//   ....[57]....
        /*049c*/ 	.word	0x000029e0
        /*04a0*/ 	.word	0x000000ff
        /*04a4*/ 	.word	0x00000000
        /*04a8*/ 	.short	0x010a
        /*04aa*/ 	.byte	0x05
	.zero		1


	//   ....[58]....
        /*04ac*/ 	.word	0x00002a70
        /*04b0*/ 	.word	0x000000ff
        /*04b4*/ 	.word	0x00000000
        /*04b8*/ 	.short	0x010a
        /*04ba*/ 	.byte	0x05
	.zero		1


	//   ....[59]....
        /*04bc*/ 	.word	0x00002b00
        /*04c0*/ 	.word	0x000000ff
        /*04c4*/ 	.word	0x00000000
        /*04c8*/ 	.short	0x010a
        /*04ca*/ 	.byte	0x05
	.zero		1


	//   ....[60]....
        /*04cc*/ 	.word	0x00002b90
        /*04d0*/ 	.word	0x000000ff
        /*04d4*/ 	.word	0x00000000
        /*04d8*/ 	.short	0x010a
        /*04da*/ 	.byte	0x05
	.zero		1


	//   ....[61]....
        /*04dc*/ 	.word	0x00002c20
        /*04e0*/ 	.word	0x000000ff
        /*04e4*/ 	.word	0x00000000
        /*04e8*/ 	.short	0x010a
        /*04ea*/ 	.byte	0x05
	.zero		1


	//   ....[62]....
        /*04ec*/ 	.word	0x00002cb0
        /*04f0*/ 	.word	0x000000ff
        /*04f4*/ 	.word	0x00000000
        /*04f8*/ 	.short	0x010a
        /*04fa*/ 	.byte	0x05
	.zero		1


	//   ....[63]....
        /*04fc*/ 	.word	0x00002d50
        /*0500*/ 	.word	0x00000000
        /*0504*/ 	.word	0x00000000
        /*0508*/ 	.short	0x010a
        /*050a*/ 	.byte	0xff
	.zero		1


	//   ....[64]....
        /*050c*/ 	.word	0x00002e90
        /*0510*/ 	.word	0x00000002
        /*0514*/ 	.word	0x00000140
        /*0518*/ 	.short	0x010a
        /*051a*/ 	.byte	0xff
	.zero		1


	//   ....[65]....
        /*051c*/ 	.word	0x00002ef0
        /*0520*/ 	.word	0x00000004
        /*0524*/ 	.word	0x00000000
        /*0528*/ 	.short	0x0101
        /*052a*/ 	.byte	0xff
	.zero		1


	//   ....[66]....
        /*052c*/ 	.word	0x00002f10
        /*0530*/ 	.word	0x000000ff
        /*0534*/ 	.word	0x000000f0
        /*0538*/ 	.short	0x010a
        /*053a*/ 	.byte	0x04
	.zero		1


	//   ....[67]....
        /*053c*/ 	.word	0x00003030
        /*0540*/ 	.word	0x00000002
        /*0544*/ 	.word	0x000000e0
        /*0548*/ 	.short	0x010a
        /*054a*/ 	.byte	0xff
	.zero		1


	//   ....[68]....
        /*054c*/ 	.word	0x00003140
        /*0550*/ 	.word	0x00000002
        /*0554*/ 	.word	0x00000000
        /*0558*/ 	.short	0x0101
        /*055a*/ 	.byte	0xff
	.zero		1


	//   ....[69]....
        /*055c*/ 	.word	0x000031d0
        /*0560*/ 	.word	0x000000ff
        /*0564*/ 	.word	0x000000f0
        /*0568*/ 	.short	0x0106
        /*056a*/ 	.byte	0x04
	.zero		1


	//   ....[70]....
        /*056c*/ 	.word	0x000031f0
        /*0570*/ 	.word	0x000000ff
        /*0574*/ 	.word	0x000000f0
        /*0578*/ 	.short	0x010a
        /*057a*/ 	.byte	0x04
	.zero		1


	//   ....[71]....
        /*057c*/ 	.word	0x00003280
        /*0580*/ 	.word	0x000000ff
        /*0584*/ 	.word	0x000000f0
        /*0588*/ 	.short	0x0106
        /*058a*/ 	.byte	0x07
	.zero		1


	//   ....[72]....
        /*058c*/ 	.word	0x000032c0
        /*0590*/ 	.word	0x00000000
        /*0594*/ 	.word	0x000000f0
        /*0598*/ 	.short	0x010a
        /*059a*/ 	.byte	0xff
	.zero		1


	//   ....[73]....
        /*059c*/ 	.word	0x000037e0
        /*05a0*/ 	.word	0x00000000
        /*05a4*/ 	.word	0x000000e0
        /*05a8*/ 	.short	0x010a
        /*05aa*/ 	.byte	0xff
	.zero		1


	//   ....[74]....
        /*05ac*/ 	.word	0x000038e0
        /*05b0*/ 	.word	0x00000003
        /*05b4*/ 	.word	0x00000000
        /*05b8*/ 	.short	0x0101
        /*05ba*/ 	.byte	0xff
	.zero		1


	//   ....[75]....
        /*05bc*/ 	.word	0x000038f0
        /*05c0*/ 	.word	0x000000ff
        /*05c4*/ 	.word	0x00000000
        /*05c8*/ 	.short	0x010a
        /*05ca*/ 	.byte	0x04
	.zero		1


	//   ....[76]....
        /*05cc*/ 	.word	0x00003970
        /*05d0*/ 	.word	0x000000ff
        /*05d4*/ 	.word	0x00000120
        /*05d8*/ 	.short	0x010a
        /*05da*/ 	.byte	0x17
	.zero		1


	//   ....[77]....
        /*05dc*/ 	.word	0x00003a50
        /*05e0*/ 	.word	0x000000ff
        /*05e4*/ 	.word	0x00000000
        /*05e8*/ 	.short	0x010a
        /*05ea*/ 	.byte	0x05
	.zero		1


	//   ....[78]....
        /*05ec*/ 	.word	0x00003b90
        /*05f0*/ 	.word	0x000000ff
        /*05f4*/ 	.word	0x00000000
        /*05f8*/ 	.short	0x010a
        /*05fa*/ 	.byte	0x04
	.zero		1


	//   ....[79]....
        /*05fc*/ 	.word	0x00003d80
        /*0600*/ 	.word	0x000000ff
        /*0604*/ 	.word	0x00000000
        /*0608*/ 	.short	0x010a
        /*060a*/ 	.byte	0x04
	.zero		1


	//   ....[80]....
        /*060c*/ 	.word	0x00003e10
        /*0610*/ 	.word	0x000000ff
        /*0614*/ 	.word	0x00000000
        /*0618*/ 	.short	0x010a
        /*061a*/ 	.byte	0x05
	.zero		1


	//   ....[81]....
        /*061c*/ 	.word	0x00003ea0
        /*0620*/ 	.word	0x000000ff
        /*0624*/ 	.word	0x00000000
        /*0628*/ 	.short	0x010a
        /*062a*/ 	.byte	0x05
	.zero		1


	//   ....[82]....
        /*062c*/ 	.word	0x00003f30
        /*0630*/ 	.word	0x000000ff
        /*0634*/ 	.word	0x00000000
        /*0638*/ 	.short	0x010a
        /*063a*/ 	.byte	0x04
	.zero		1


	//   ....[83]....
        /*063c*/ 	.word	0x00004440
        /*0640*/ 	.word	0x0000000c
        /*0644*/ 	.word	0x000000e0
        /*0648*/ 	.short	0x010a
        /*064a*/ 	.byte	0xff
	.zero		1


	//   ....[84]....
        /*064c*/ 	.word	0x000045b0
        /*0650*/ 	.word	0x00000000
        /*0654*/ 	.word	0x00000000
        /*0658*/ 	.short	0x0101
        /*065a*/ 	.byte	0xff
	.zero		1


	//   ....[85]....
        /*065c*/ 	.word	0x00004a40
        /*0660*/ 	.word	0x000000ff
        /*0664*/ 	.word	0x000000d8
        /*0668*/ 	.short	0x010a
        /*066a*/ 	.byte	0x15
	.zero		1


	//   ....[86]....
        /*066c*/ 	.word	0x00004bc0
        /*0670*/ 	.word	0x000000ff
        /*0674*/ 	.word	0x000000b0
        /*0678*/ 	.short	0x010a
        /*067a*/ 	.byte	0x15
	.zero		1


	//   ....[87]....
        /*067c*/ 	.word	0x00004d30
        /*0680*/ 	.word	0x000000ff
        /*0684*/ 	.word	0x00000090
        /*0688*/ 	.short	0x010b
        /*068a*/ 	.byte	0x15
	.zero		1


	//   ....[88]....
        /*068c*/ 	.word	0x00004d40
        /*0690*/ 	.word	0x000000ff
        /*0694*/ 	.word	0x00000000
        /*0698*/ 	.short	0x0101
        /*069a*/ 	.byte	0x28
	.zero		1


	//   ....[89]....
        /*069c*/ 	.word	0x00004d50
        /*06a0*/ 	.word	0x000000ff
        /*06a4*/ 	.word	0x000000b8
        /*06a8*/ 	.short	0x010a
        /*06aa*/ 	.byte	0x15
	.zero		1


	//   ....[90]....
        /*06ac*/ 	.word	0x00004ea0
        /*06b0*/ 	.word	0x000000ff
        /*06b4*/ 	.word	0x00000098
        /*06b8*/ 	.short	0x010b
        /*06ba*/ 	.byte	0x15
	.zero		1


	//   ....[91]....
        /*06bc*/ 	.word	0x00004eb0
        /*06c0*/ 	.word	0x000000ff
        /*06c4*/ 	.word	0x00000000
        /*06c8*/ 	.short	0x0101
        /*06ca*/ 	.byte	0x27
	.zero		1


	//   ....[92]....
        /*06cc*/ 	.word	0x00004ec0
        /*06d0*/ 	.word	0x000000ff
        /*06d4*/ 	.word	0x000000c0
        /*06d8*/ 	.short	0x010a
        /*06da*/ 	.byte	0x15
	.zero		1


	//   ....[93]....
        /*06dc*/ 	.word	0x00005000
        /*06e0*/ 	.word	0x000000ff
        /*06e4*/ 	.word	0x000000a0
        /*06e8*/ 	.short	0x010b
        /*06ea*/ 	.byte	0x15
	.zero		1


	//   ....[94]....
        /*06ec*/ 	.word	0x00005010
        /*06f0*/ 	.word	0x000000ff
        /*06f4*/ 	.word	0x00000000
        /*06f8*/ 	.short	0x0101
        /*06fa*/ 	.byte	0x26
	.zero		1


	//   ....[95]....
        /*06fc*/ 	.word	0x00005020
        /*0700*/ 	.word	0x000000ff
        /*0704*/ 	.word	0x000000c8
        /*0708*/ 	.short	0x010a
        /*070a*/ 	.byte	0x15
	.zero		1


	//   ....[96]....
        /*070c*/ 	.word	0x00005220
        /*0710*/ 	.word	0x000000ff
        /*0714*/ 	.word	0x000000a8
        /*0718*/ 	.short	0x010b
        /*071a*/ 	.byte	0x15
	.zero		1


	//   ....[97]....
        /*071c*/ 	.word	0x00005230
        /*0720*/ 	.word	0x000000ff
        /*0724*/ 	.word	0x00000000
        /*0728*/ 	.short	0x0101
        /*072a*/ 	.byte	0x25
	.zero		1


	//   ....[98]....
        /*072c*/ 	.word	0x00005260
        /*0730*/ 	.word	0x000000ff
        /*0734*/ 	.word	0x000000b0
        /*0738*/ 	.short	0x010a
        /*073a*/ 	.byte	0x15
	.zero		1


	//   ....[99]....
        /*073c*/ 	.word	0x00005280
        /*0740*/ 	.word	0x000000ff
        /*0744*/ 	.word	0x000000b8
        /*0748*/ 	.short	0x010a
        /*074a*/ 	.byte	0x15
	.zero		1


	//   ....[100]....
        /*074c*/ 	.word	0x000052a0
        /*0750*/ 	.word	0x000000ff
        /*0754*/ 	.word	0x000000c0
        /*0758*/ 	.short	0x010a
        /*075a*/ 	.byte	0x15
	.zero		1


	//   ....[101]....
        /*075c*/ 	.word	0x000052e0
        /*0760*/ 	.word	0x00000000
        /*0764*/ 	.word	0x000000c8
        /*0768*/ 	.short	0x010a
        /*076a*/ 	.byte	0xff
	.zero		1


	//   ....[102]....
        /*076c*/ 	.word	0x00005620
        /*0770*/ 	.word	0x00000003
        /*0774*/ 	.word	0x000000e0
        /*0778*/ 	.short	0x010a
        /*077a*/ 	.byte	0xff
	.zero		1


	//   ....[103]....
        /*077c*/ 	.word	0x000057a0
        /*0780*/ 	.word	0x00000000
        /*0784*/ 	.word	0x00000000
        /*0788*/ 	.short	0x0101
        /*078a*/ 	.byte	0xff
	.zero		1


	//   ....[104]....
        /*078c*/ 	.word	0x00006340
        /*0790*/ 	.word	0x000000ff
        /*0794*/ 	.word	0x00000090
        /*0798*/ 	.short	0x010a
        /*079a*/ 	.byte	0x2c
	.zero		1


	//   ....[105]....
        /*079c*/ 	.word	0x000063b0
        /*07a0*/ 	.word	0x00000062
        /*07a4*/ 	.word	0x00000100
        /*07a8*/ 	.short	0x010a
        /*07aa*/ 	.byte	0xff
	.zero		1


	//   ....[106]....
        /*07ac*/ 	.word	0x000064d0
        /*07b0*/ 	.word	0x000000ff
        /*07b4*/ 	.word	0x00000090
        /*07b8*/ 	.short	0x010a
        /*07ba*/ 	.byte	0x2c
	.zero		1


	//   ....[107]....
        /*07bc*/ 	.word	0x000065d0
        /*07c0*/ 	.word	0x00000062
        /*07c4*/ 	.word	0x00000100
        /*07c8*/ 	.short	0x010a
        /*07ca*/ 	.byte	0xff
	.zero		1


	//   ....[108]....
        /*07cc*/ 	.word	0x000070d0
        /*07d0*/ 	.word	0x00000000
        /*07d4*/ 	.word	0x00000000
        /*07d8*/ 	.short	0x0101
        /*07da*/ 	.byte	0xff
	.zero		1


	//   ....[109]....
        /*07dc*/ 	.word	0x000070e0
        /*07e0*/ 	.word	0x00000003
        /*07e4*/ 	.word	0x00000090
        /*07e8*/ 	.short	0x010a
        /*07ea*/ 	.byte	0xff
	.zero		1


	//   ....[110]....
        /*07ec*/ 	.word	0x000071b0
        /*07f0*/ 	.word	0x00000003
        /*07f4*/ 	.word	0x00000090
        /*07f8*/ 	.short	0x010a
        /*07fa*/ 	.byte	0xff
	.zero		1


	//   ....[111]....
        /*07fc*/ 	.word	0x00007d40
        /*0800*/ 	.word	0x00000066
        /*0804*/ 	.word	0x00000000
        /*0808*/ 	.short	0x0101
        /*080a*/ 	.byte	0xff
	.zero		1


	//   ....[112]....
        /*080c*/ 	.word	0x00007d60
        /*0810*/ 	.word	0x0000003f
        /*0814*/ 	.word	0x00000090
        /*0818*/ 	.short	0x010a
        /*081a*/ 	.byte	0xff
	.zero		1


	//   ....[113]....
        /*081c*/ 	.word	0x00007e20
        /*0820*/ 	.word	0x0000003f
        /*0824*/ 	.word	0x00000090
        /*0828*/ 	.short	0x010a
        /*082a*/ 	.byte	0xff
	.zero		1


	//   ....[114]....
        /*082c*/ 	.word	0x000089a0
        /*0830*/ 	.word	0x00000066
        /*0834*/ 	.word	0x00000000
        /*0838*/ 	.short	0x0101
        /*083a*/ 	.byte	0xff
	.zero		1


	//   ....[115]....
        /*083c*/ 	.word	0x000089c0
        /*0840*/ 	.word	0x0000006c
        /*0844*/ 	.word	0x00000090
        /*0848*/ 	.short	0x010a
        /*084a*/ 	.byte	0xff
	.zero		1


	//   ....[116]....
        /*084c*/ 	.word	0x00008a80
        /*0850*/ 	.word	0x0000006c
        /*0854*/ 	.word	0x00000090
        /*0858*/ 	.short	0x010a
        /*085a*/ 	.byte	0xff
	.zero		1


	//   ....[117]....
        /*085c*/ 	.word	0x00008ec0
        /*0860*/ 	.word	0x000000ff
        /*0864*/ 	.word	0x00000000
        /*0868*/ 	.short	0x0101
        /*086a*/ 	.byte	0x04
	.zero		1


	//   ....[118]....
        /*086c*/ 	.word	0x00009670
        /*0870*/ 	.word	0x00000002
        /*0874*/ 	.word	0x00000000
        /*0878*/ 	.short	0x0101
        /*087a*/ 	.byte	0xff
	.zero		1


	//   ....[119]....
        /*087c*/ 	.word	0x00009920
        /*0880*/ 	.word	0x000000ff
        /*0884*/ 	.word	0x00000000
        /*0888*/ 	.short	0x0101
        /*088a*/ 	.byte	0x04
	.zero		1


	//   ....[120]....
        /*088c*/ 	.word	0x00009940
        /*0890*/ 	.word	0x00000000
        /*0894*/ 	.word	0x00000150
        /*0898*/ 	.short	0x010a
        /*089a*/ 	.byte	0xff
	.zero		1


	//   ....[121]....
        /*089c*/ 	.word	0x000099a0
        /*08a0*/ 	.word	0x00000000
        /*08a4*/ 	.word	0x00000048
        /*08a8*/ 	.short	0x010a
        /*08aa*/ 	.byte	0xff
	.zero		1


	//   ....[122]....
        /*08ac*/ 	.word	0x00009a00
        /*08b0*/ 	.word	0x00000000
        /*08b4*/ 	.word	0x00000048
        /*08b8*/ 	.short	0x010a
        /*08ba*/ 	.byte	0xff
	.zero		1


	//   ....[123]....
        /*08bc*/ 	.word	0x00009a50
        /*08c0*/ 	.word	0x00000003
        /*08c4*/ 	.word	0x000000e0
        /*08c8*/ 	.short	0x010a
        /*08ca*/ 	.byte	0xff
	.zero		1


	//   ....[124]....
        /*08cc*/ 	.word	0x00009ab0
        /*08d0*/ 	.word	0x00000000
        /*08d4*/ 	.word	0x00000000
        /*08d8*/ 	.short	0x010a
        /*08da*/ 	.byte	0xff
	.zero		1


	//   ....[125]....
        /*08dc*/ 	.word	0x00009b10
        /*08e0*/ 	.word	0x00000000
        /*08e4*/ 	.word	0x00000000
        /*08e8*/ 	.short	0x010a
        /*08ea*/ 	.byte	0xff
	.zero		1


	//   ....[126]....
        /*08ec*/ 	.word	0x00009b70
        /*08f0*/ 	.word	0x00000000
        /*08f4*/ 	.word	0x00000000
        /*08f8*/ 	.short	0x010a
        /*08fa*/ 	.byte	0xff
	.zero		1


	//   ....[127]....
        /*08fc*/ 	.word	0x00009bd0
        /*0900*/ 	.word	0x00000000
        /*0904*/ 	.word	0x00000000
        /*0908*/ 	.short	0x010a
        /*090a*/ 	.byte	0xff
	.zero		1


	//   ....[128]....
        /*090c*/ 	.word	0x00009c30
        /*0910*/ 	.word	0x00000000
        /*0914*/ 	.word	0x00000000
        /*0918*/ 	.short	0x010a
        /*091a*/ 	.byte	0xff
	.zero		1


	//   ....[129]....
        /*091c*/ 	.word	0x00009c90
        /*0920*/ 	.word	0x00000000
        /*0924*/ 	.word	0x00000000
        /*0928*/ 	.short	0x010a
        /*092a*/ 	.byte	0xff
	.zero		1


	//   ....[130]....
        /*092c*/ 	.word	0x00009cf0
        /*0930*/ 	.word	0x00000000
        /*0934*/ 	.word	0x00000000
        /*0938*/ 	.short	0x010a
        /*093a*/ 	.byte	0xff
	.zero		1


	//   ....[131]....
        /*093c*/ 	.word	0x00009d50
        /*0940*/ 	.word	0x00000000
        /*0944*/ 	.word	0x00000000
        /*0948*/ 	.short	0x010a
        /*094a*/ 	.byte	0xff
	.zero		1


	//   ....[132]....
        /*094c*/ 	.word	0x00009da0
        /*0950*/ 	.word	0x00000002
        /*0954*/ 	.word	0x00000140
        /*0958*/ 	.short	0x010a
        /*095a*/ 	.byte	0xff
	.zero		1


	//   ....[133]....
        /*095c*/ 	.word	0x00009e00
        /*0960*/ 	.word	0x00000002
        /*0964*/ 	.word	0x000000f0
        /*0968*/ 	.short	0x010a
        /*096a*/ 	.byte	0xff
	.zero		1


	//   ....[134]....
        /*096c*/ 	.word	0x00009e50
        /*0970*/ 	.word	0x00000002
        /*0974*/ 	.word	0x000000e0
        /*0978*/ 	.short	0x010a
        /*097a*/ 	.byte	0xff
	.zero		1


	//   ....[135]....
        /*097c*/ 	.word	0x00009eb0
        /*0980*/ 	.word	0x00000000
        /*0984*/ 	.word	0x000000f0
        /*0988*/ 	.short	0x010a
        /*098a*/ 	.byte	0xff
	.zero		1


	//   ....[136]....
        /*098c*/ 	.word	0x00009f00
        /*0990*/ 	.word	0x00000000
        /*0994*/ 	.word	0x000000e0
        /*0998*/ 	.short	0x010a
        /*099a*/ 	.byte	0xff
	.zero		1


	//   ....[137]....
        /*099c*/ 	.word	0x00009f60
        /*09a0*/ 	.word	0x00000003
        /*09a4*/ 	.word	0x00000120
        /*09a8*/ 	.short	0x010a
        /*09aa*/ 	.byte	0xff
	.zero		1


	//   ....[138]....
        /*09ac*/ 	.word	0x00009fc0
        /*09b0*/ 	.word	0x00000000
        /*09b4*/ 	.word	0x00000000
        /*09b8*/ 	.short	0x010a
        /*09ba*/ 	.byte	0xff
	.zero		1


	//   ....[139]....
        /*09bc*/ 	.word	0x0000a020
        /*09c0*/ 	.word	0x00000000
        /*09c4*/ 	.word	0x00000000
        /*09c8*/ 	.short	0x010a
        /*09ca*/ 	.byte	0xff
	.zero		1


	//   ....[140]....
        /*09cc*/ 	.word	0x0000a080
        /*09d0*/ 	.word	0x00000000
        /*09d4*/ 	.word	0x00000000
        /*09d8*/ 	.short	0x010a
        /*09da*/ 	.byte	0xff
	.zero		1


	//   ....[141]....
        /*09dc*/ 	.word	0x0000a0e0
        /*09e0*/ 	.word	0x00000000
        /*09e4*/ 	.word	0x00000000
        /*09e8*/ 	.short	0x010a
        /*09ea*/ 	.byte	0xff
	.zero		1


	//   ....[142]....
        /*09ec*/ 	.word	0x0000a140
        /*09f0*/ 	.word	0x00000000
        /*09f4*/ 	.word	0x00000000
        /*09f8*/ 	.short	0x010a
        /*09fa*/ 	.byte	0xff
	.zero		1


	//   ....[143]....
        /*09fc*/ 	.word	0x0000a190
        /*0a00*/ 	.word	0x0000000c
        /*0a04*/ 	.word	0x000000e0
        /*0a08*/ 	.short	0x010a
        /*0a0a*/ 	.byte	0xff
	.zero		1


	//   ....[144]....
        /*0a0c*/ 	.word	0x0000a1f0
        /*0a10*/ 	.word	0x00000000
        /*0a14*/ 	.word	0x000000d8
        /*0a18*/ 	.short	0x010a
        /*0a1a*/ 	.byte	0xff
	.zero		1


	//   ....[145]....
        /*0a1c*/ 	.word	0x0000a250
        /*0a20*/ 	.word	0x00000000
        /*0a24*/ 	.word	0x000000b0
        /*0a28*/ 	.short	0x010a
        /*0a2a*/ 	.byte	0xff
	.zero		1


	//   ....[146]....
        /*0a2c*/ 	.word	0x0000a2b0
        /*0a30*/ 	.word	0x00000000
        /*0a34*/ 	.word	0x000000b8
        /*0a38*/ 	.short	0x010a
        /*0a3a*/ 	.byte	0xff
	.zero		1


	//   ....[147]....
        /*0a3c*/ 	.word	0x0000a310
        /*0a40*/ 	.word	0x00000000
        /*0a44*/ 	.word	0x000000c0
        /*0a48*/ 	.short	0x010a
        /*0a4a*/ 	.byte	0xff
	.zero		1


	//   ....[148]....
        /*0a4c*/ 	.word	0x0000a370
        /*0a50*/ 	.word	0x00000000
        /*0a54*/ 	.word	0x000000c8
        /*0a58*/ 	.short	0x010a
        /*0a5a*/ 	.byte	0xff
	.zero		1


	//   ....[149]....
        /*0a5c*/ 	.word	0x0000a3d0
        /*0a60*/ 	.word	0x00000000
        /*0a64*/ 	.word	0x000000b0
        /*0a68*/ 	.short	0x010a
        /*0a6a*/ 	.byte	0xff
	.zero		1


	//   ....[150]....
        /*0a6c*/ 	.word	0x0000a430
        /*0a70*/ 	.word	0x00000000
        /*0a74*/ 	.word	0x000000b8
        /*0a78*/ 	.short	0x010a
        /*0a7a*/ 	.byte	0xff
	.zero		1


	//   ....[151]....
        /*0a7c*/ 	.word	0x0000a490
        /*0a80*/ 	.word	0x00000000
        /*0a84*/ 	.word	0x000000c0
        /*0a88*/ 	.short	0x010a
        /*0a8a*/ 	.byte	0xff
	.zero		1


	//   ....[152]....
        /*0a8c*/ 	.word	0x0000a4e0
        /*0a90*/ 	.word	0x00000003
        /*0a94*/ 	.word	0x000000e0
        /*0a98*/ 	.short	0x010a
        /*0a9a*/ 	.byte	0xff
	.zero		1


	//   ....[153]....
        /*0a9c*/ 	.word	0x0000a540
        /*0aa0*/ 	.word	0x00000000
        /*0aa4*/ 	.word	0x00000090
        /*0aa8*/ 	.short	0x010a
        /*0aaa*/ 	.byte	0xff
	.zero		1


	//   ....[154]....
        /*0aac*/ 	.word	0x0000a590
        /*0ab0*/ 	.word	0x00000062
        /*0ab4*/ 	.word	0x00000100
        /*0ab8*/ 	.short	0x010a
        /*0aba*/ 	.byte	0xff
	.zero		1


	//   ....[155]....
        /*0abc*/ 	.word	0x0000a5e0
        /*0ac0*/ 	.word	0x00000003
        /*0ac4*/ 	.word	0x00000090
        /*0ac8*/ 	.short	0x010a
        /*0aca*/ 	.byte	0xff
	.zero		1


	//   ....[156]....
        /*0acc*/ 	.word	0x0000a630
        /*0ad0*/ 	.word	0x0000003f
        /*0ad4*/ 	.word	0x00000090
        /*0ad8*/ 	.short	0x010a
        /*0ada*/ 	.byte	0xff
	.zero		1


	//   ....[157]....
        /*0adc*/ 	.word	0x0000a680
        /*0ae0*/ 	.word	0x0000006c
        /*0ae4*/ 	.word	0x00000090
        /*0ae8*/ 	.short	0x010a
        /*0aea*/ 	.byte	0xff
	.zero		1


	//----- nvinfo : EIATTR_NUM_MBARRIERS
	.align		4
.L_47:
        /*0aec*/ 	.byte	0x03, 0x38
        /*0aee*/ 	.short	0x002c


	//----- nvinfo : EIATTR_EXIT_INSTR_OFFSETS
	.align		4
        /*0af0*/ 	.byte	0x04, 0x1c
        /*0af2*/ 	.short	(.L_49 - .L_48)


	//   ....[0]....
.L_48:
        /*0af4*/ 	.word	0x00002d80


	//   ....[1]....
        /*0af8*/ 	.word	0x00003290


	//   ....[2]....
        /*0afc*/ 	.word	0x000032f0


	//   ....[3]....
        /*0b00*/ 	.word	0x00004190


	//   ....[4]....
        /*0b04*/ 	.word	0x00005310


	//   ....[5]....
        /*0b08*/ 	.word	0x00005350


	//   ....[6]....
        /*0b0c*/ 	.word	0x00009800


	//   ....[7]....
        /*0b10*/ 	.word	0x00009880


	//   ....[8]....
        /*0b14*/ 	.word	0x000098b0


	//   ....[9]....
        /*0b18*/ 	.word	0x00009930


	//----- nvinfo : EIATTR_MAX_THREADS
	.align		4
.L_49:
        /*0b1c*/ 	.byte	0x04, 0x05
        /*0b1e*/ 	.short	(.L_51 - .L_50)
.L_50:
        /*0b20*/ 	.word	0x00000100
        /*0b24*/ 	.word	0x00000001
        /*0b28*/ 	.word	0x00000001


	//----- nvinfo : EIATTR_CRS_STACK_SIZE
	.align		4
.L_51:
        /*0b2c*/ 	.byte	0x04, 0x1e
        /*0b2e*/ 	.short	(.L_53 - .L_52)
.L_52:
        /*0b30*/ 	.word	0x00000000


	//----- nvinfo : EIATTR_CBANK_PARAM_SIZE
	.align		4
.L_53:
        /*0b34*/ 	.byte	0x03, 0x19
        /*0b36*/ 	.short	0x0800


	//----- nvinfo : EIATTR_PARAM_CBANK
	.align		4
        /*0b38*/ 	.byte	0x04, 0x0a
        /*0b3a*/ 	.short	(.L_55 - .L_54)
	.align		4
.L_54:
        /*0b3c*/ 	.word	index@(.nv.constant0._ZN7cutlass13device_kernelINS_4gemm6kernel13GemmUniversalIN4cute5tupleIJiiiiEEENS1_10collective13CollectiveMmaINS1_35MainloopSm100TmaUmmaWarpSpecializedILi9ELi2ELi4ENS5_IJNS4_1CILi1EEENSA_ILi4EEESB_EEEEENS5_IJNSA_ILi64EEENSA_ILi256EEENSA_ILi32EEEEEENS_6half_tENS5_IJlSB_lEEESJ_SK_NS4_8TiledMMAINS4_8MMA_AtomIJNS4_20SM100_MMA_F16BF16_SSISJ_SJ_fLi64ELi256ELNS4_4UMMA5MajorE0ELSP_0ELNSO_7ScaleInE0ELSQ_0EEEEEENS4_6LayoutINS5_IJSB_SB_SB_EEENS5_IJNSA_ILi0EEESV_SV_EEEEENS5_IJNS4_10UnderscoreESY_SY_EEEEENS4_23SM90_TMA_LOAD_MULTICASTENS4_14ComposedLayoutINS4_7SwizzleILi2ELi4ELi3EEENS4_18smem_ptr_flag_bitsILi16EEENST_INS5_IJNSA_ILi8EEESH_EEENS5_IJSH_SB_EEEEEEEvNS4_8identityENS4_13SM90_TMA_LOADES1B_vS1C_EENS_8epilogue10collective18CollectiveEpilogueINS1F_23Sm100TmaWarpSpecializedILi4ELi2ELi32ELb1ELb0EEEJSI_NS5_IJNST_ISF_SB_EES1K_EEESJ_SK_SJ_SK_NS1F_6fusion15FusionCallbacksIS1J_NS1M_17LinearCombinationISJ_fSJ_fLNS_15FloatRoundStyleE2EEESI_S1L_JEEENS4_5SM1004TMEM4LOAD26SM100_TMEM_LOAD_16dp256b8xES1D_NS12_INS13_ILi3ELi4ELi3EEES16_NST_INS5_IJS17_SF_EEENS5_IJSF_SB_EEEEEEENS4_17SM75_U32x4_LDSM_NENS4_14SM90_TMA_STOREES20_NS4_17SM90_U32x4_STSM_NENS4_39AutoVectorizingCopyWithAssumedAlignmentILi128EEEEEEvvEEEEvNT_6ParamsE)
        /*0b40*/ 	.short	0x0380
        /*0b42*/ 	.short	0x0800


	//----- nvinfo : EIATTR_SW_WAR
	.align		4
.L_55:
        /*0b44*/ 	.byte	0x04, 0x36
        /*0b46*/ 	.short	(.L_57 - .L_56)
.L_56:
        /*0b48*/ 	.word	0x00000008
.L_57:


//--------------------- .nv.callgraph             --------------------------
	.section	.nv.callgraph,"",@"SHT_CUDA_CALLGRAPH"
	.align	4
	.sectionentsize	8
	.align		4
        /*0000*/ 	.word	0x00000000
	.align		4
        /*0004*/ 	.word	0xffffffff
	.align		4
        /*0008*/ 	.word	index@(_ZN7cutlass13device_kernelINS_4gemm6kernel13GemmUniversalIN4cute5tupleIJiiiiEEENS1_10collective13CollectiveMmaINS1_35MainloopSm100TmaUmmaWarpSpecializedILi9ELi2ELi4ENS5_IJNS4_1CILi1EEENSA_ILi4EEESB_EEEEENS5_IJNSA_ILi64EEENSA_ILi256EEENSA_ILi32EEEEEENS_6half_tENS5_IJlSB_lEEESJ_SK_NS4_8TiledMMAINS4_8MMA_AtomIJNS4_20SM100_MMA_F16BF16_SSISJ_SJ_fLi64ELi256ELNS4_4UMMA5MajorE0ELSP_0ELNSO_7ScaleInE0ELSQ_0EEEEEENS4_6LayoutINS5_IJSB_SB_SB_EEENS5_IJNSA_ILi0EEESV_SV_EEEEENS5_IJNS4_10UnderscoreESY_SY_EEEEENS4_23SM90_TMA_LOAD_MULTICASTENS4_14ComposedLayoutINS4_7SwizzleILi2ELi4ELi3EEENS4_18smem_ptr_flag_bitsILi16EEENST_INS5_IJNSA_ILi8EEESH_EEENS5_IJSH_SB_EEEEEEEvNS4_8identityENS4_13SM90_TMA_LOADES1B_vS1C_EENS_8epilogue10collective18CollectiveEpilogueINS1F_23Sm100TmaWarpSpecializedILi4ELi2ELi32ELb1ELb0EEEJSI_NS5_IJNST_ISF_SB_EES1K_EEESJ_SK_SJ_SK_NS1F_6fusion15FusionCallbacksIS1J_NS1M_17LinearCombinationISJ_fSJ_fLNS_15FloatRoundStyleE2EEESI_S1L_JEEENS4_5SM1004TMEM4LOAD26SM100_TMEM_LOAD_16dp256b8xES1D_NS12_INS13_ILi3ELi4ELi3EEES16_NST_INS5_IJS17_SF_EEENS5_IJSF_SB_EEEEEEENS4_17SM75_U32x4_LDSM_NENS4_14SM90_TMA_STOREES20_NS4_17SM90_U32x4_STSM_NENS4_39AutoVectorizingCopyWithAssumedAlignmentILi128EEEEEEvvEEEEvNT_6ParamsE)
	.align		4
        /*000c*/ 	.word	index@(__assertfail)
	.align		4
        /*0010*/ 	.word	0x00000000
	.align		4
        /*0014*/ 	.word	0xfffffffe
	.align		4
        /*0018*/ 	.word	0x00000000
	.align		4
        /*001c*/ 	.word	0xfffffffd
	.align		4
        /*0020*/ 	.word	0x00000000
	.align		4
        /*0024*/ 	.word	0xfffffffc


//--------------------- .nv.constant4             --------------------------
	.section	.nv.constant4,"a",@progbits
	.align	8
	.align		8
.nv.constant4:
        /*0000*/ 	.dword	__assertfail
	.align		8
        /*0008*/ 	.dword	__unnamed_1
	.align		8
        /*0010*/ 	.dword	__unnamed_2
	.align		8
        /*0018*/ 	.dword	_ZN40_INTERNAL_5c27c2fc_4_k_cu_3997c653_316174cuda3std3__45__cpo5beginE
	.align		8
        /*0020*/ 	.dword	_ZN40_INTERNAL_5c27c2fc_4_k_cu_3997c653_316174cuda3std3__45__cpo3endE
	.align		8
        /*0028*/ 	.dword	_ZN40_INTERNAL_5c27c2fc_4_k_cu_3997c653_316174cuda3std3__45__cpo6cbeginE
	.align		8
        /*0030*/ 	.dword	_ZN40_INTERNAL_5c27c2fc_4_k_cu_3997c653_316174cuda3std3__45__cpo4cendE
	.align		8
        /*0038*/ 	.dword	_ZN40_INTERNAL_5c27c2fc_4_k_cu_3997c653_316174cuda3std3__442_GLOBAL__N__5c27c2fc_4_k_cu_3997c653_316176ignoreE
	.align		8
        /*0040*/ 	.dword	_ZN40_INTERNAL_5c27c2fc_4_k_cu_3997c653_316174cuda3std3__419piecewise_constructE
	.align		8
        /*0048*/ 	.dword	_ZN40_INTERNAL_5c27c2fc_4_k_cu_3997c653_316174cuda3std3__48in_placeE
	.align		8
        /*0050*/ 	.dword	_ZN40_INTERNAL_5c27c2fc_4_k_cu_3997c653_316174cuda3std6ranges3__45__cpo4swapE
	.align		8
        /*0058*/ 	.dword	_ZN40_INTERNAL_5c27c2fc_4_k_cu_3997c653_316174cuda3std6ranges3__45__cpo9iter_moveE
	.align		8
        /*0060*/ 	.dword	_ZN40_INTERNAL_5c27c2fc_4_k_cu_3997c653_316174cute7productE
	.align		8
        /*0068*/ 	.dword	_ZN40_INTERNAL_5c27c2fc_4_k_cu_3997c653_316174cute1_E
	.align		8
        /*0070*/ 	.dword	$str$25
	.align		8
        /*0078*/ 	.dword	$str$26
	.align		8
        /*0080*/ 	.dword	$str$27
	.align		8
        /*0088*/ 	.dword	$str$28


//--------------------- .text._ZN7cutlass13device_kernelINS_4gemm6kernel13GemmUniversalIN4cute5tupleIJiiiiEEENS1_10collective13CollectiveMmaINS1_35MainloopSm100TmaUmmaWarpSpecializedILi9ELi2ELi4ENS5_IJNS4_1CILi1EEENSA_ILi4EEESB_EEEEENS5_IJNSA_ILi64EEENSA_ILi256EEENSA_ILi32EEEEEENS_6half_tENS5_IJlSB_lEEESJ_SK_NS4_8TiledMMAINS4_8MMA_AtomIJNS4_20SM100_MMA_F16BF16_SSISJ_SJ_fLi64ELi256ELNS4_4UMMA5MajorE0ELSP_0ELNSO_7ScaleInE0ELSQ_0EEEEEENS4_6LayoutINS5_IJSB_SB_SB_EEENS5_IJNSA_ILi0EEESV_SV_EEEEENS5_IJNS4_10UnderscoreESY_SY_EEEEENS4_23SM90_TMA_LOAD_MULTICASTENS4_14ComposedLayoutINS4_7SwizzleILi2ELi4ELi3EEENS4_18smem_ptr_flag_bitsILi16EEENST_INS5_IJNSA_ILi8EEESH_EEENS5_IJSH_SB_EEEEEEEvNS4_8identityENS4_13SM90_TMA_LOADES1B_vS1C_EENS_8epilogue10collective18CollectiveEpilogueINS1F_23Sm100TmaWarpSpecializedILi4ELi2ELi32ELb1ELb0EEEJSI_NS5_IJNST_ISF_SB_EES1K_EEESJ_SK_SJ_SK_NS1F_6fusion15FusionCallbacksIS1J_NS1M_17LinearCombinationISJ_fSJ_fLNS_15FloatRoundStyleE2EEESI_S1L_JEEENS4_5SM1004TMEM4LOAD26SM100_TMEM_LOAD_16dp256b8xES1D_NS12_INS13_ILi3ELi4ELi3EEES16_NST_INS5_IJS17_SF_EEENS5_IJSF_SB_EEEEEEENS4_17SM75_U32x4_LDSM_NENS4_14SM90_TMA_STOREES20_NS4_17SM90_U32x4_STSM_NENS4_39AutoVectorizingCopyWithAssumedAlignmentILi128EEEEEEvvEEEEvNT_6ParamsE --------------------------
	.section	.text._ZN7cutlass13device_kernelINS_4gemm6kernel13GemmUniversalIN4cute5tupleIJiiiiEEENS1_10collective13CollectiveMmaINS1_35MainloopSm100TmaUmmaWarpSpecializedILi9ELi2ELi4ENS5_IJNS4_1CILi1EEENSA_ILi4EEESB_EEEEENS5_IJNSA_ILi64EEENSA_ILi256EEENSA_ILi32EEEEEENS_6half_tENS5_IJlSB_lEEESJ_SK_NS4_8TiledMMAINS4_8MMA_AtomIJNS4_20SM100_MMA_F16BF16_SSISJ_SJ_fLi64ELi256ELNS4_4UMMA5MajorE0ELSP_0ELNSO_7ScaleInE0ELSQ_0EEEEEENS4_6LayoutINS5_IJSB_SB_SB_EEENS5_IJNSA_ILi0EEESV_SV_EEEEENS5_IJNS4_10UnderscoreESY_SY_EEEEENS4_23SM90_TMA_LOAD_MULTICASTENS4_14ComposedLayoutINS4_7SwizzleILi2ELi4ELi3EEENS4_18smem_ptr_flag_bitsILi16EEENST_INS5_IJNSA_ILi8EEESH_EEENS5_IJSH_SB_EEEEEEEvNS4_8identityENS4_13SM90_TMA_LOADES1B_vS1C_EENS_8epilogue10collective18CollectiveEpilogueINS1F_23Sm100TmaWarpSpecializedILi4ELi2ELi32ELb1ELb0EEEJSI_NS5_IJNST_ISF_SB_EES1K_EEESJ_SK_SJ_SK_NS1F_6fusion15FusionCallbacksIS1J_NS1M_17LinearCombinationISJ_fSJ_fLNS_15FloatRoundStyleE2EEESI_S1L_JEEENS4_5SM1004TMEM4LOAD26SM100_TMEM_LOAD_16dp256b8xES1D_NS12_INS13_ILi3ELi4ELi3EEES16_NST_INS5_IJS17_SF_EEENS5_IJSF_SB_EEEEEEENS4_17SM75_U32x4_LDSM_NENS4_14SM90_TMA_STOREES20_NS4_17SM90_U32x4_STSM_NENS4_39AutoVectorizingCopyWithAssumedAlignmentILi128EEEEEEvvEEEEvNT_6ParamsE,"ax",@progbits
	.align	128
.text._ZN7cutlass13device_kernelINS_4gemm6kernel13GemmUniversalIN4cute5tupleIJiiiiEEENS1_10collective13CollectiveMmaINS1_35MainloopSm100TmaUmmaWarpSpecializedILi9ELi2ELi4ENS5_IJNS4_1CILi1EEENSA_ILi4EEESB_EEEEENS5_IJNSA_ILi64EEENSA_ILi256EEENSA_ILi32EEEEEENS_6half_tENS5_IJlSB_lEEESJ_SK_NS4_8TiledMMAINS4_8MMA_AtomIJNS4_20SM100_MMA_F16BF16_SSISJ_SJ_fLi64ELi256ELNS4_4UMMA5MajorE0ELSP_0ELNSO_7ScaleInE0ELSQ_0EEEEEENS4_6LayoutINS5_IJSB_SB_SB_EEENS5_IJNSA_ILi0EEESV_SV_EEEEENS5_IJNS4_10UnderscoreESY_SY_EEEEENS4_23SM90_TMA_LOAD_MULTICASTENS4_14ComposedLayoutINS4_7SwizzleILi2ELi4ELi3EEENS4_18smem_ptr_flag_bitsILi16EEENST_INS5_IJNSA_ILi8EEESH_EEENS5_IJSH_SB_EEEEEEEvNS4_8identityENS4_13SM90_TMA_LOADES1B_vS1C_EENS_8epilogue10collective18CollectiveEpilogueINS1F_23Sm100TmaWarpSpecializedILi4ELi2ELi32ELb1ELb0EEEJSI_NS5_IJNST_ISF_SB_EES1K_EEESJ_SK_SJ_SK_NS1F_6fusion15FusionCallbacksIS1J_NS1M_17LinearCombinationISJ_fSJ_fLNS_15FloatRoundStyleE2EEESI_S1L_JEEENS4_5SM1004TMEM4LOAD26SM100_TMEM_LOAD_16dp256b8xES1D_NS12_INS13_ILi3ELi4ELi3EEES16_NST_INS5_IJS17_SF_EEENS5_IJSF_SB_EEEEEEENS4_17SM75_U32x4_LDSM_NENS4_14SM90_TMA_STOREES20_NS4_17SM90_U32x4_STSM_NENS4_39AutoVectorizingCopyWithAssumedAlignmentILi128EEEEEEvvEEEEvNT_6ParamsE:
        .type           _ZN7cutlass13device_kernelINS_4gemm6kernel13GemmUniversalIN4cute5tupleIJiiiiEEENS1_10collective13CollectiveMmaINS1_35MainloopSm100TmaUmmaWarpSpecializedILi9ELi2ELi4ENS5_IJNS4_1CILi1EEENSA_ILi4EEESB_EEEEENS5_IJNSA_ILi64EEENSA_ILi256EEENSA_ILi32EEEEEENS_6half_tENS5_IJlSB_lEEESJ_SK_NS4_8TiledMMAINS4_8MMA_AtomIJNS4_20SM100_MMA_F16BF16_SSISJ_SJ_fLi64ELi256ELNS4_4UMMA5MajorE0ELSP_0ELNSO_7ScaleInE0ELSQ_0EEEEEENS4_6LayoutINS5_IJSB_SB_SB_EEENS5_IJNSA_ILi0EEESV_SV_EEEEENS5_IJNS4_10UnderscoreESY_SY_EEEEENS4_23SM90_TMA_LOAD_MULTICASTENS4_14ComposedLayoutINS4_7SwizzleILi2ELi4ELi3EEENS4_18smem_ptr_flag_bitsILi16EEENST_INS5_IJNSA_ILi8EEESH_EEENS5_IJSH_SB_EEEEEEEvNS4_8identityENS4_13SM90_TMA_LOADES1B_vS1C_EENS_8epilogue10collective18CollectiveEpilogueINS1F_23Sm100TmaWarpSpecializedILi4ELi2ELi32ELb1ELb0EEEJSI_NS5_IJNST_ISF_SB_EES1K_EEESJ_SK_SJ_SK_NS1F_6fusion15FusionCallbacksIS1J_NS1M_17LinearCombinationISJ_fSJ_fLNS_15FloatRoundStyleE2EEESI_S1L_JEEENS4_5SM1004TMEM4LOAD26SM100_TMEM_LOAD_16dp256b8xES1D_NS12_INS13_ILi3ELi4ELi3EEES16_NST_INS5_IJS17_SF_EEENS5_IJSF_SB_EEEEEEENS4_17SM75_U32x4_LDSM_NENS4_14SM90_TMA_STOREES20_NS4_17SM90_U32x4_STSM_NENS4_39AutoVectorizingCopyWithAssumedAlignmentILi128EEEEEEvvEEEEvNT_6ParamsE,@function
        .size           _ZN7cutlass13device_kernelINS_4gemm6kernel13GemmUniversalIN4cute5tupleIJiiiiEEENS1_10collective13CollectiveMmaINS1_35MainloopSm100TmaUmmaWarpSpecializedILi9ELi2ELi4ENS5_IJNS4_1CILi1EEENSA_ILi4EEESB_EEEEENS5_IJNSA_ILi64EEENSA_ILi256EEENSA_ILi32EEEEEENS_6half_tENS5_IJlSB_lEEESJ_SK_NS4_8TiledMMAINS4_8MMA_AtomIJNS4_20SM100_MMA_F16BF16_SSISJ_SJ_fLi64ELi256ELNS4_4UMMA5MajorE0ELSP_0ELNSO_7ScaleInE0ELSQ_0EEEEEENS4_6LayoutINS5_IJSB_SB_SB_EEENS5_IJNSA_ILi0EEESV_SV_EEEEENS5_IJNS4_10UnderscoreESY_SY_EEEEENS4_23SM90_TMA_LOAD_MULTICASTENS4_14ComposedLayoutINS4_7SwizzleILi2ELi4ELi3EEENS4_18smem_ptr_flag_bitsILi16EEENST_INS5_IJNSA_ILi8EEESH_EEENS5_IJSH_SB_EEEEEEEvNS4_8identityENS4_13SM90_TMA_LOADES1B_vS1C_EENS_8epilogue10collective18CollectiveEpilogueINS1F_23Sm100TmaWarpSpecializedILi4ELi2ELi32ELb1ELb0EEEJSI_NS5_IJNST_ISF_SB_EES1K_EEESJ_SK_SJ_SK_NS1F_6fusion15FusionCallbacksIS1J_NS1M_17LinearCombinationISJ_fSJ_fLNS_15FloatRoundStyleE2EEESI_S1L_JEEENS4_5SM1004TMEM4LOAD26SM100_TMEM_LOAD_16dp256b8xES1D_NS12_INS13_ILi3ELi4ELi3EEES16_NST_INS5_IJS17_SF_EEENS5_IJSF_SB_EEEEEEENS4_17SM75_U32x4_LDSM_NENS4_14SM90_TMA_STOREES20_NS4_17SM90_U32x4_STSM_NENS4_39AutoVectorizingCopyWithAssumedAlignmentILi128EEEEEEvvEEEEvNT_6ParamsE,(.L_x_199 - _ZN7cutlass13device_kernelINS_4gemm6kernel13GemmUniversalIN4cute5tupleIJiiiiEEENS1_10collective13CollectiveMmaINS1_35MainloopSm100TmaUmmaWarpSpecializedILi9ELi2ELi4ENS5_IJNS4_1CILi1EEENSA_ILi4EEESB_EEEEENS5_IJNSA_ILi64EEENSA_ILi256EEENSA_ILi32EEEEEENS_6half_tENS5_IJlSB_lEEESJ_SK_NS4_8TiledMMAINS4_8MMA_AtomIJNS4_20SM100_MMA_F16BF16_SSISJ_SJ_fLi64ELi256ELNS4_4UMMA5MajorE0ELSP_0ELNSO_7ScaleInE0ELSQ_0EEEEEENS4_6LayoutINS5_IJSB_SB_SB_EEENS5_IJNSA_ILi0EEESV_SV_EEEEENS5_IJNS4_10UnderscoreESY_SY_EEEEENS4_23SM90_TMA_LOAD_MULTICASTENS4_14ComposedLayoutINS4_7SwizzleILi2ELi4ELi3EEENS4_18smem_ptr_flag_bitsILi16EEENST_INS5_IJNSA_ILi8EEESH_EEENS5_IJSH_SB_EEEEEEEvNS4_8identityENS4_13SM90_TMA_LOADES1B_vS1C_EENS_8epilogue10collective18CollectiveEpilogueINS1F_23Sm100TmaWarpSpecializedILi4ELi2ELi32ELb1ELb0EEEJSI_NS5_IJNST_ISF_SB_EES1K_EEESJ_SK_SJ_SK_NS1F_6fusion15FusionCallbacksIS1J_NS1M_17LinearCombinationISJ_fSJ_fLNS_15FloatRoundStyleE2EEESI_S1L_JEEENS4_5SM1004TMEM4LOAD26SM100_TMEM_LOAD_16dp256b8xES1D_NS12_INS13_ILi3ELi4ELi3EEES16_NST_INS5_IJS17_SF_EEENS5_IJSF_SB_EEEEEEENS4_17SM75_U32x4_LDSM_NENS4_14SM90_TMA_STOREES20_NS4_17SM90_U32x4_STSM_NENS4_39AutoVectorizingCopyWithAssumedAlignmentILi128EEEEEEvvEEEEvNT_6ParamsE)
        .other          _ZN7cutlass13device_kernelINS_4gemm6kernel13GemmUniversalIN4cute5tupleIJiiiiEEENS1_10collective13CollectiveMmaINS1_35MainloopSm100TmaUmmaWarpSpecializedILi9ELi2ELi4ENS5_IJNS4_1CILi1EEENSA_ILi4EEESB_EEEEENS5_IJNSA_ILi64EEENSA_ILi256EEENSA_ILi32EEEEEENS_6half_tENS5_IJlSB_lEEESJ_SK_NS4_8TiledMMAINS4_8MMA_AtomIJNS4_20SM100_MMA_F16BF16_SSISJ_SJ_fLi64ELi256ELNS4_4UMMA5MajorE0ELSP_0ELNSO_7ScaleInE0ELSQ_0EEEEEENS4_6LayoutINS5_IJSB_SB_SB_EEENS5_IJNSA_ILi0EEESV_SV_EEEEENS5_IJNS4_10UnderscoreESY_SY_EEEEENS4_23SM90_TMA_LOAD_MULTICASTENS4_14ComposedLayoutINS4_7SwizzleILi2ELi4ELi3EEENS4_18smem_ptr_flag_bitsILi16EEENST_INS5_IJNSA_ILi8EEESH_EEENS5_IJSH_SB_EEEEEEEvNS4_8identityENS4_13SM90_TMA_LOADES1B_vS1C_EENS_8epilogue10collective18CollectiveEpilogueINS1F_23Sm100TmaWarpSpecializedILi4ELi2ELi32ELb1ELb0EEEJSI_NS5_IJNST_ISF_SB_EES1K_EEESJ_SK_SJ_SK_NS1F_6fusion15FusionCallbacksIS1J_NS1M_17LinearCombinationISJ_fSJ_fLNS_15FloatRoundStyleE2EEESI_S1L_JEEENS4_5SM1004TMEM4LOAD26SM100_TMEM_LOAD_16dp256b8xES1D_NS12_INS13_ILi3ELi4ELi3EEES16_NST_INS5_IJS17_SF_EEENS5_IJSF_SB_EEEEEEENS4_17SM75_U32x4_LDSM_NENS4_14SM90_TMA_STOREES20_NS4_17SM90_U32x4_STSM_NENS4_39AutoVectorizingCopyWithAssumedAlignmentILi128EEEEEEvvEEEEvNT_6ParamsE,@"STO_CUDA_ENTRY STV_DEFAULT"
_ZN7cutlass13device_kernelINS_4gemm6kernel13GemmUniversalIN4cute5tupleIJiiiiEEENS1_10collective13CollectiveMmaINS1_35MainloopSm100TmaUmmaWarpSpecializedILi9ELi2ELi4ENS5_IJNS4_1CILi1EEENSA_ILi4EEESB_EEEEENS5_IJNSA_ILi64EEENSA_ILi256EEENSA_ILi32EEEEEENS_6half_tENS5_IJlSB_lEEESJ_SK_NS4_8TiledMMAINS4_8MMA_AtomIJNS4_20SM100_MMA_F16BF16_SSISJ_SJ_fLi64ELi256ELNS4_4UMMA5MajorE0ELSP_0ELNSO_7ScaleInE0ELSQ_0EEEEEENS4_6LayoutINS5_IJSB_SB_SB_EEENS5_IJNSA_ILi0EEESV_SV_EEEEENS5_IJNS4_10UnderscoreESY_SY_EEEEENS4_23SM90_TMA_LOAD_MULTICASTENS4_14ComposedLayoutINS4_7SwizzleILi2ELi4ELi3EEENS4_18smem_ptr_flag_bitsILi16EEENST_INS5_IJNSA_ILi8EEESH_EEENS5_IJSH_SB_EEEEEEEvNS4_8identityENS4_13SM90_TMA_LOADES1B_vS1C_EENS_8epilogue10collective18CollectiveEpilogueINS1F_23Sm100TmaWarpSpecializedILi4ELi2ELi32ELb1ELb0EEEJSI_NS5_IJNST_ISF_SB_EES1K_EEESJ_SK_SJ_SK_NS1F_6fusion15FusionCallbacksIS1J_NS1M_17LinearCombinationISJ_fSJ_fLNS_15FloatRoundStyleE2EEESI_S1L_JEEENS4_5SM1004TMEM4LOAD26SM100_TMEM_LOAD_16dp256b8xES1D_NS12_INS13_ILi3ELi4ELi3EEES16_NST_INS5_IJS17_SF_EEENS5_IJSF_SB_EEEEEEENS4_17SM75_U32x4_LDSM_NENS4_14SM90_TMA_STOREES20_NS4_17SM90_U32x4_STSM_NENS4_39AutoVectorizingCopyWithAssumedAlignmentILi128EEEEEEvvEEEEvNT_6ParamsE:
[----:B------:R-:W1:Y:S01]  /*0000*/  LDC R1, c[0x0][0x37c] ;  /* 0x0000df00ff017b82 */ /* 0x000e620000000800 */
[----:B------:R-:W2:Y:S01]  /*0010*/  S2R R94, SR_TID.X ;  /* 0x00000000005e7919 */ /* 0x000ea20000002100 */
[----:B------:R-:W3:Y:S01]  /*0020*/  LDCU.64 UR8, c[0x0][0x890] ;  /* 0x00011200ff0877ac */ /* 0x000ee20008000a00 */
[----:B------:R-:W-:Y:S02]  /*0030*/  PRMT R81, RZ, 0x7610, R81 ;  /* 0x00007610ff517816 */ /* 0x000fe40000000051 */
[----:B------:R-:W-:Y:S01]  /*0040*/  ELECT P3, URZ, PT ;  /* 0x0000000000ff782f */ /* 0x000fe20003860000 */
[----:B---3--:R-:W-:-:S04]  /*0050*/  UISETP.NE.U32.AND UP0, UPT, UR8, URZ, UPT ;  /* 0x000000ff0800728c */ /* 0x008fc8000bf05070 */
[----:B------:R-:W-:Y:S01]  /*0060*/  UISETP.NE.AND.EX UP0, UPT, UR9, URZ, UPT, UP0 ;  /* 0x000000ff0900728c */ /* 0x000fe2000bf05300 */
[----:B--2---:R-:W-:-:S05]  /*0070*/  SHF.R.U32.HI R82, RZ, 0x5, R94 ;  /* 0x00000005ff527819 */ /* 0x004fca000001165e */
[----:B------:R-:W2:Y:S02]  /*0080*/  SHFL.IDX PT, R0, R82, RZ, 0x1f ;  /* 0x00001fff52007589 */ /* 0x000ea400000e0000 */
[----:B--2---:R-:W-:Y:S01]  /*0090*/  R2UR UR17, R0 ;  /* 0x00000000001172ca */ /* 0x004fe200000e0000 */
[----:B-1----:R-:W-:-:S14]  /*00a0*/  BRA.U UP0, `(.L_x_0) ;  /* 0x0000000100307547 */ /* 0x002fdc000b800000 */
[----:B------:R-:W1:Y:S02]  /*00b0*/  LDCU.64 UR4, c[0x0][0x888] ;  /* 0x00011100ff0477ac */ /* 0x000e640008000a00 */
[----:B-1----:R-:W-:-:S04]  /*00c0*/  UISETP.NE.U32.AND UP0, UPT, UR4, URZ, UPT ;  /* 0x000000ff0400728c */ /* 0x002fc8000bf05070 */
[----:B------:R-:W-:-:S09]  /*00d0*/  UISETP.NE.AND.EX UP0, UPT, UR5, URZ, UPT, UP0 ;  /* 0x000000ff0500728c */ /* 0x000fd2000bf05300 */
[----:B------:R-:W-:Y:S05]  /*00e0*/  BRA.U !UP0, `(.L_x_1) ;  /* 0x0000000108147547 */ /* 0x000fea000b800000 */
[----:B------:R-:W1:Y:S01]  /*00f0*/  LDC.64 R2, c[0x0][0x888] ;  /* 0x00022200ff027b82 */ /* 0x000e620000000a00 */
[----:B------:R-:W1:Y:S02]  /*0100*/  LDCU.64 UR4, c[0x0][0x358] ;  /* 0x00006b00ff0477ac */ /* 0x000e640008000a00 */
[----:B-1----:R1:W5:Y:S01]  /*0110*/  LDG.E R41, desc[UR4][R2.64] ;  /* 0x0000000402297981 */ /* 0x002362000c1e1900 */
[----:B------:R-:W-:Y:S01]  /*0120*/  HFMA2 R81, -RZ, RZ, 0, 5.9604644775390625e-08 ;  /* 0x00000001ff517431 */ /* 0x000fe200000001ff */
[----:B------:R-:W-:Y:S05]  /*0130*/  BRA `(.L_x_0) ;  /* 0x00000000000c7947 */ /* 0x000fea0003800000 */
.L_x_1:
[----:B------:R-:W1:Y:S01]  /*0140*/  LDCU UR4, c[0x0][0x880] ;  /* 0x00011000ff0477ac */ /* 0x000e620008000800 */
[----:B------:R-:W-:Y:S01]  /*0150*/  HFMA2 R81, -RZ, RZ, 0, 5.9604644775390625e-08 ;  /* 0x00000001ff517431 */ /* 0x000fe200000001ff */
[----:B-1----:R-:W-:-:S07]  /*0160*/  MOV R41, UR4 ;  /* 0x0000000400297c02 */ /* 0x002fce0008000f00 */
.L_x_0:
[----:B------:R-:W2:Y:S02]  /*0170*/  LDCU.64 UR4, c[0x0][0x8b0] ;  /* 0x00011600ff0477ac */ /* 0x000ea40008000a00 */
[----:B--2---:R-:W-:-:S04]  /*0180*/  UISETP.NE.U32.AND UP0, UPT, UR4, URZ, UPT ;  /* 0x000000ff0400728c */ /* 0x004fc8000bf05070 */
[----:B------:R-:W-:-:S09]  /*0190*/  UISETP.NE.AND.EX UP0, UPT, UR5, URZ, UPT, UP0 ;  /* 0x000000ff0500728c */ /* 0x000fd2000bf05300 */
[----:B------:R-:W-:Y:S05]  /*01a0*/  BRA.U UP0, `(.L_x_2) ;  /* 0x0000000100287547 */ /* 0x000fea000b800000 */
[----:B------:R-:W2:Y:S02]  /*01b0*/  LDCU.64 UR4, c[0x0][0x8a8] ;  /* 0x00011500ff0477ac */ /* 0x000ea40008000a00 */
[----:B--2---:R-:W-:-:S04]  /*01c0*/  UISETP.NE.U32.AND UP0, UPT, UR4, URZ, UPT ;  /* 0x000000ff0400728c */ /* 0x004fc8000bf05070 */
[----:B------:R-:W-:-:S09]  /*01d0*/  UISETP.NE.AND.EX UP0, UPT, UR5, URZ, UPT, UP0 ;  /* 0x000000ff0500728c */ /* 0x000fd2000bf05300 */
[----:B------:R-:W-:Y:S05]  /*01e0*/  BRA.U !UP0, `(.L_x_3) ;  /* 0x0000000108107547 */ /* 0x000fea000b800000 */
[----:B------:R-:W2:Y:S01]  /*01f0*/  LDC.64 R38, c[0x0][0x8a8] ;  /* 0x00022a00ff267b82 */ /* 0x000ea20000000a00 */
[----:B------:R-:W2:Y:S02]  /*0200*/  LDCU.64 UR4, c[0x0][0x358] ;  /* 0x00006b00ff0477ac */ /* 0x000ea40008000a00 */
[----:B--2---:R2:W5:Y:S01]  /*0210*/  LDG.E R38, desc[UR4][R38.64] ;  /* 0x0000000426267981 */ /* 0x004562000c1e1900 */
[----:B------:R-:W-:Y:S05]  /*0220*/  BRA `(.L_x_2) ;  /* 0x0000000000087947 */ /* 0x000fea0003800000 */
.L_x_3:
[----:B------:R-:W2:Y:S02]  /*0230*/  LDCU UR4, c[0x0][0x8a0] ;  /* 0x00011400ff0477ac */ /* 0x000ea40008000800 */
[----:B--2---:R-:W-:Y:S02]  /*0240*/  MOV R38, UR4 ;  /* 0x0000000400267c02 */ /* 0x004fe40008000f00 */
.L_x_2:
[----:B------:R-:W-:Y:S01]  /*0250*/  IMAD.U32 R0, RZ, RZ, UR17 ;  /* 0x00000011ff007e24 */ /* 0x000fe2000f8e00ff */
[----:B------:R-:W-:Y:S04]  /*0260*/  BSSY.RECONVERGENT B0, `(.L_x_4) ;  /* 0x000000c000007945 */ /* 0x000fe80003800200 */
[C---:B------:R-:W-:Y:S02]  /*0270*/  ISETP.NE.OR P1, PT, R0.reuse, 0x1, !P3 ;  /* 0x000000010000780c */ /* 0x040fe40005f25670 */
[----:B------:R-:W-:-:S11]  /*0280*/  ISETP.NE.OR P0, PT, R0, 0x3, !P3 ;  /* 0x000000030000780c */ /* 0x000fd60005f05670 */
[----:B------:R-:W-:Y:S05]  /*0290*/  @P1 BRA `(.L_x_5) ;  /* 0x0000000000201947 */ /* 0x000fea0003800000 */
[----:B------:R-:W3:Y:S02]  /*02a0*/  LDCU.64 UR4, c[0x0][0x348] ;  /* 0x00006900ff0477ac */ /* 0x000ee40008000a00 */
[----:B---3--:R-:W-:Y:S02]  /*02b0*/  UIADD3 UR6, UP1, UPT, UR4, 0x80, URZ ;  /* 0x0000008004067890 */ /* 0x008fe4000ff3e0ff */
[----:B------:R-:W-:Y:S02]  /*02c0*/  UIADD3 UR4, UP0, UPT, UR4, 0x180, URZ ;  /* 0x0000018004047890 */ /* 0x000fe4000ff1e0ff */
[----:B------:R-:W-:Y:S02]  /*02d0*/  UIADD3.X UR7, UPT, UPT, URZ, UR5, URZ, UP1, !UPT ;  /* 0x00000005ff077290 */ /* 0x000fe40008ffe4ff */
[----:B------:R-:W-:-:S07]  /*02e0*/  UIADD3.X UR5, UPT, UPT, URZ, UR5, URZ, UP0, !UPT ;  /* 0x00000005ff057290 */ /* 0x000fce00087fe4ff */
[----:B------:R3:W-:Y:S02]  /*02f0*/  UTMACCTL.PF [UR6] ;  /* 0x00000000060079b9 */ /* 0x0007e40008040000 */
[----:B------:R3:W-:Y:S02]  /*0300*/  UTMACCTL.PF [UR4] ;  /* 0x00000000040079b9 */ /* 0x0007e40008040000 */
[----:B---3--:R-:W-:Y:S01]  /*0310*/  NOP ;  /* 0x0000000000007918 */ /* 0x008fe20000000000 */
.L_x_5:
[----:B------:R-:W-:Y:S05]  /*0320*/  BSYNC.RECONVERGENT B0 ;  /* 0x0000000000007941 */ /* 0x000fea0003800200 */
.L_x_4:
[----:B------:R-:W-:Y:S04]  /*0330*/  BSSY.RECONVERGENT B0, `(.L_x_6) ;  /* 0x000000a000007945 */ /* 0x000fe80003800200 */
        /* <DEDUP_REMOVED lines=9> */
.L_x_7:
[----:B------:R-:W-:Y:S05]  /*03d0*/  BSYNC.RECONVERGENT B0 ;  /* 0x0000000000007941 */ /* 0x000fea0003800200 */
.L_x_6:
[----:B------:R-:W3:Y:S01]  /*03e0*/  LDCU.64 UR4, c[0x0][0x888] ;  /* 0x00011100ff0477ac */ /* 0x000ee20008000a00 */
[----:B------:R-:W-:Y:S02]  /*03f0*/  UISETP.EQ.U32.AND UP1, UPT, UR8, URZ, UPT ;  /* 0x000000ff0800728c */ /* 0x000fe4000bf22070 */
[----:B------:R-:W-:Y:S02]  /*0400*/  UPLOP3.LUT UP3, UPT, UPT, UPT, UPT, 0x80, 0x8 ;  /* 0x000000000008789c */ /* 0x000fe40003f6f070 */
[----:B---3--:R-:W-:-:S04]  /*0410*/  UISETP.NE.U32.AND UP0, UPT, UR4, URZ, UPT ;  /* 0x000000ff0400728c */ /* 0x008fc8000bf05070 */
[----:B------:R-:W-:-:S04]  /*0420*/  UISETP.NE.AND.EX UP0, UPT, UR5, URZ, UPT, UP0 ;  /* 0x000000ff0500728c */ /* 0x000fc8000bf05300 */
[----:B------:R-:W-:-:S04]  /*0430*/  UISETP.EQ.OR.EX UP2, UPT, UR9, URZ, !UP0, UP1 ;  /* 0x000000ff0900728c */ /* 0x000fc8000c742710 */
[----:B------:R-:W-:-:S06]  /*0440*/  UP2UR UR4, UPR, URZ, 0x4 ;  /* 0x00000004ff047883 */ /* 0x000fcc0008000000 */
[----:B------:R-:W-:Y:S01]  /*0450*/  MOV R85, UR4 ;  /* 0x0000000400557c02 */ /* 0x000fe20008000f00 */
[----:B------:R-:W-:Y:S06]  /*0460*/  BRA.U !UP2, `(.L_x_8) ;  /* 0x000000010a207547 */ /* 0x000fec000b800000 */
[----:B------:R-:W-:Y:S01]  /*0470*/  UISETP.NE.U32.AND UP1, UPT, UR8, URZ, UPT ;  /* 0x000000ff0800728c */ /* 0x000fe2000bf25070 */
[----:B-----5:R-:W-:Y:S01]  /*0480*/  FSETP.NEU.AND P0, PT, R41, RZ, PT ;  /* 0x000000ff2900720b */ /* 0x020fe20003f0d000 */
[----:B------:R-:W-:Y:S02]  /*0490*/  USEL UR4, URZ, 0xffffffff, UP0 ;  /* 0xffffffffff047887 */ /* 0x000fe40008000000 */
[----:B------:R-:W-:-:S10]  /*04a0*/  UISETP.NE.AND.EX UP1, UPT, UR9, URZ, UPT, UP1 ;  /* 0x000000ff0900728c */ /* 0x000fd4000bf25310 */
[----:B------:R-:W-:Y:S01]  /*04b0*/  VOTEU.ANY UP0, P0 ;  /* 0x0000000000ff7886 */ /* 0x000fe20000000100 */
[----:B------:R-:W-:-:S04]  /*04c0*/  @!UP1 USEL UR4, URZ, 0xffffffff, UP0 ;  /* 0xffffffffff049887 */ /* 0x000fc80008000000 */
[----:B------:R-:W-:-:S04]  /*04d0*/  ULOP3.LUT UR4, UR4, 0x1, URZ, 0xc0, !UPT ;  /* 0x0000000104047892 */ /* 0x000fc8000f8ec0ff */
[----:B------:R-:W-:-:S11]  /*04e0*/  UISETP.NE.U32.AND UP3, UPT, UR4, 0x1, UPT ;  /* 0x000000010400788c */ /* 0x000fd6000bf65070 */
.L_x_8:
[----:B-1----:R-:W1:Y:S01]  /*04f0*/  SHFL.IDX PT, R2, R82, RZ, 0x1f ;  /* 0x00001fff52027589 */ /* 0x002e6200000e0000 */
[----:B------:R-:W-:-:S04]  /*0500*/  UISETP.NE.AND UP0, UPT, UR17, 0x2, UPT ;  /* 0x000000021100788c */ /* 0x000fc8000bf05270 */
[----:B------:R-:W-:Y:S01]  /*0510*/  USEL UR48, URZ, 0x1, UP0 ;  /* 0x00000001ff307887 */ /* 0x000fe20008000000 */
[----:B-1----:R-:W-:-:S13]  /*0520*/  ISETP.NE.AND P0, PT, R2, RZ, PT ;  /* 0x000000ff0200720c */ /* 0x002fda0003f05270 */
[----:B------:R-:W-:Y:S05]  /*0530*/  @P0 BRA `(.L_x_9) ;  /* 0x00000000008c0947 */ /* 0x000fea0003800000 */
[----:B------:R-:W-:Y:S01]  /*0540*/  ELECT P0, URZ, PT ;  /* 0x0000000000ff782f */ /* 0x000fe20003800000 */
[----:B------:R-:W-:-:S12]  /*0550*/  BSSY.RECONVERGENT B0, `(.L_x_9) ;  /* 0x0000021000007945 */ /* 0x000fd80003800200 */
[----:B------:R-:W-:Y:S05]  /*0560*/  @!P0 BRA `(.L_x_10) ;  /* 0x00000000007c8947 */ /* 0x000fea0003800000 */
[----:B------:R-:W1:Y:S01]  /*0570*/  S2UR UR4, SR_CgaCtaId ;  /* 0x00000000000479c3 */ /* 0x000e620000008800 */
[----:B------:R-:W-:Y:S01]  /*0580*/  UMOV UR5, 0x400 ;  /* 0x0000040000057882 */ /* 0x000fe20000000000 */
[----:B------:R-:W-:Y:S01]  /*0590*/  UMOV UR8, 0x1 ;  /* 0x0000000100087882 */ /* 0x000fe20000000000 */
[----:B------:R-:W-:Y:S01]  /*05a0*/  UMOV UR6, 0x4 ;  /* 0x0000000400067882 */ /* 0x000fe20000000000 */
[----:B------:R-:W-:-:S04]  /*05b0*/  UIADD3 UR8, UPT, UPT, -UR8, 0x100000, URZ ;  /* 0x0010000008087890 */ /* 0x000fc8000fffe1ff */
[----:B------:R-:W-:Y:S02]  /*05c0*/  USHF.L.U32 UR9, UR8, 0xb, URZ ;  /* 0x0000000b08097899 */ /* 0x000fe400080006ff */
[----:B------:R-:W-:Y:S02]  /*05d0*/  USHF.L.U32 UR8, UR8, 0x1, URZ ;  /* 0x0000000108087899 */ /* 0x000fe400080006ff */
[----:B------:R-:W-:-:S04]  /*05e0*/  UIADD3 UR6, UPT, UPT, -UR6, 0x100000, URZ ;  /* 0x0010000006067890 */ /* 0x000fc8000fffe1ff */
[----:B------:R-:W-:Y:S02]  /*05f0*/  USHF.L.U32 UR7, UR6, 0xb, URZ ;  /* 0x0000000b06077899 */ /* 0x000fe400080006ff */
[----:B------:R-:W-:Y:S02]  /*0600*/  USHF.L.U32 UR6, UR6, 0x1, URZ ;  /* 0x0000000106067899 */ /* 0x000fe400080006ff */
[----:B-1----:R-:W-:Y:S01]  /*0610*/  ULEA UR4, UR4, UR5, 0x18 ;  /* 0x0000000504047291 */ /* 0x002fe2000f8ec0ff */
[----:B------:R-:W1:Y:S11]  /*0620*/  FENCE.VIEW.ASYNC.S ;  /* 0x00000000000073c6 */ /* 0x000e760000000000 */
[----:B-1----:R1:W3:Y:S01]  /*0630*/  SYNCS.EXCH.64 URZ, [UR4], UR8 ;  /* 0x0000000804ff75b2 */ /* 0x0022e20008000100 */
[----:B------:R1:W4:Y:S01]  /*0640*/  SYNCS.EXCH.64 URZ, [UR4+0x48], UR6 ;  /* 0x0000480604ff75b2 */ /* 0x0003220008000100 */
[----:B------:R1:W1:Y:S01]  /*0650*/  SYNCS.EXCH.64 URZ, [UR4+0x8], UR8 ;  /* 0x0000080804ff75b2 */ /* 0x0002620008000100 */
        /* <DEDUP_REMOVED lines=15> */
[----:B------:R-:W-:Y:S01]  /*0750*/  NOP ;  /* 0x0000000000007918 */ /* 0x000fe20000000000 */
.L_x_10:
[----:B-1----:R-:W-:Y:S05]  /*0760*/  BSYNC.RECONVERGENT B0 ;  /* 0x0000000000007941 */ /* 0x002fea0003800200 */
.L_x_9:
[----:B------:R-:W1:Y:S01]  /*0770*/  SHFL.IDX PT, R2, R82, RZ, 0x1f ;  /* 0x00001fff52027589 */ /* 0x000e6200000e0000 */
[----:B------:R-:W-:Y:S01]  /*0780*/  NOP ;  /* 0x0000000000007918 */ /* 0x000fe20000000000 */
[----:B-1----:R-:W-:-:S13]  /*0790*/  ISETP.NE.AND P0, PT, R2, 0x1, PT ;  /* 0x000000010200780c */ /* 0x002fda0003f05270 */
[----:B------:R-:W-:Y:S05]  /*07a0*/  @P0 BRA `(.L_x_11) ;  /* 0x0000000000580947 */ /* 0x000fea0003800000 */
        /* <DEDUP_REMOVED lines=9> */
[----:B------:R-:W-:Y:S01]  /*0840*/  USHF.L.U32 UR6, UR6, 0x1, URZ ;  /* 0x0000000106067899 */ /* 0x000fe200080006ff */
[----:B------:R-:W-:Y:S01]  /*0850*/  ELECT P0, URZ, PT ;  /* 0x0000000000ff782f */ /* 0x000fe20003800000 */
[----:B-1----:R-:W-:Y:S01]  /*0860*/  ULEA UR4, UR4, UR5, 0x18 ;  /* 0x0000000504047291 */ /* 0x002fe2000f8ec0ff */
[----:B------:R-:W1:Y:S11]  /*0870*/  FENCE.VIEW.ASYNC.S ;  /* 0x00000000000073c6 */ /* 0x000e760000000000 */
[----:B-1----:R1:W1:Y:S01]  /*0880*/  SYNCS.EXCH.64 URZ, [UR4+0x90], UR8 ;  /* 0x0000900804ff75b2 */ /* 0x0022620008000100 */
        /* <DEDUP_REMOVED lines=8> */
.L_x_11:
[----:B------:R-:W2:Y:S01]  /*0910*/  SHFL.IDX PT, R2, R82, RZ, 0x1f ;  /* 0x00001fff52027589 */ /* 0x000ea200000e0000 */
[----:B------:R-:W-:Y:S01]  /*0920*/  NOP ;  /* 0x0000000000007918 */ /* 0x000fe20000000000 */
[----:B--2---:R-:W-:-:S13]  /*0930*/  ISETP.NE.AND P0, PT, R2, 0x3, PT ;  /* 0x000000030200780c */ /* 0x004fda0003f05270 */
[----:B------:R-:W-:Y:S05]  /*0940*/  @P0 BRA `(.L_x_12) ;  /* 0x0000000000300947 */ /* 0x000fea0003800000 */
[----:B-1----:R-:W1:Y:S01]  /*0950*/  S2UR UR4, SR_CgaCtaId ;  /* 0x00000000000479c3 */ /* 0x002e620000008800 */
[----:B------:R-:W-:Y:S01]  /*0960*/  UMOV UR6, 0x400 ;  /* 0x0000040000067882 */ /* 0x000fe20000000000 */
[----:B------:R-:W-:Y:S01]  /*0970*/  UMOV UR5, 0x20 ;  /* 0x0000002000057882 */ /* 0x000fe20000000000 */
[----:B------:R-:W-:Y:S01]  /*0980*/  ELECT P0, URZ, PT ;  /* 0x0000000000ff782f */ /* 0x000fe20003800000 */
[----:B-1----:R-:W-:Y:S02]  /*0990*/  ULEA UR6, UR4, UR6, 0x18 ;  /* 0x0000000604067291 */ /* 0x002fe4000f8ec0ff */
[----:B------:R-:W-:-:S04]  /*09a0*/  UIADD3 UR4, UPT, UPT, -UR5, 0x100000, URZ ;  /* 0x0010000005047890 */ /* 0x000fc8000fffe1ff */
[----:B------:R-:W-:Y:S02]  /*09b0*/  USHF.L.U32 UR5, UR4, 0xb, URZ ;  /* 0x0000000b04057899 */ /* 0x000fe400080006ff */
[----:B------:R-:W-:Y:S01]  /*09c0*/  USHF.L.U32 UR4, UR4, 0x1, URZ ;  /* 0x0000000104047899 */ /* 0x000fe200080006ff */
[----:B------:R-:W1:Y:S11]  /*09d0*/  FENCE.VIEW.ASYNC.S ;  /* 0x00000000000073c6 */ /* 0x000e760000000000 */
[----:B-1----:R2:W1:Y:S01]  /*09e0*/  SYNCS.EXCH.64 URZ, [UR6+0xd0], UR4 ;  /* 0x0000d00406ff75b2 */ /* 0x0024620008000100 */
[----:B------:R2:W1:Y:S02]  /*09f0*/  SYNCS.EXCH.64 URZ, [UR6+0xd8], UR4 ;  /* 0x0000d80406ff75b2 */ /* 0x0004640008000100 */
[----:B--2---:R-:W-:Y:S01]  /*0a00*/  NOP ;  /* 0x0000000000007918 */ /* 0x004fe20000000000 */
.L_x_12:
[----:B------:R-:W2:Y:S01]  /*0a10*/  SHFL.IDX PT, R2, R82, RZ, 0x1f ;  /* 0x00001fff52027589 */ /* 0x000ea200000e0000 */
[----:B------:R-:W-:Y:S01]  /*0a20*/  NOP ;  /* 0x0000000000007918 */ /* 0x000fe20000000000 */
[----:B--2---:R-:W-:-:S13]  /*0a30*/  ISETP.NE.AND P0, PT, R2, 0x4, PT ;  /* 0x000000040200780c */ /* 0x004fda0003f05270 */
[----:B------:R-:W-:Y:S05]  /*0a40*/  @P0 BRA `(.L_x_13) ;  /* 0x00000000004c0947 */ /* 0x000fea0003800000 */
[----:B-1----:R-:W1:Y:S01]  /*0a50*/  S2UR UR6, SR_CgaCtaId ;  /* 0x00000000000679c3 */ /* 0x002e620000008800 */
[----:B------:R-:W-:Y:S01]  /*0a60*/  UMOV UR4, 0x3a0 ;  /* 0x000003a000047882 */ /* 0x000fe20000000000 */
[----:B------:R-:W-:Y:S01]  /*0a70*/  UMOV UR5, 0x400 ;  /* 0x0000040000057882 */ /* 0x000fe20000000000 */
[----:B------:R-:W-:Y:S01]  /*0a80*/  USEL UR4, UR4, 0x320, UP3 ;  /* 0x0000032004047887 */ /* 0x000fe20009800000 */
[----:B------:R-:W-:Y:S01]  /*0a90*/  UMOV UR8, 0x1 ;  /* 0x0000000100087882 */ /* 0x000fe20000000000 */
[----:B------:R-:W-:Y:S01]  /*0aa0*/  ELECT P0, URZ, PT ;  /* 0x0000000000ff782f */ /* 0x000fe20003800000 */
[----:B------:R-:W-:-:S04]  /*0ab0*/  UIADD3 UR8, UPT, UPT, -UR8, 0x100000, URZ ;  /* 0x0010000008087890 */ /* 0x000fc8000fffe1ff */
[----:B------:R-:W-:Y:S02]  /*0ac0*/  USHF.L.U32 UR9, UR8, 0xb, URZ ;  /* 0x0000000b08097899 */ /* 0x000fe400080006ff */
[----:B------:R-:W-:Y:S02]  /*0ad0*/  USHF.L.U32 UR8, UR8, 0x1, URZ ;  /* 0x0000000108087899 */ /* 0x000fe400080006ff */
[----:B-1----:R-:W-:Y:S02]  /*0ae0*/  ULEA UR6, UR6, UR5, 0x18 ;  /* 0x0000000506067291 */ /* 0x002fe4000f8ec0ff */
[----:B------:R-:W-:-:S04]  /*0af0*/  UIADD3 UR4, UPT, UPT, -UR4, 0x100000, URZ ;  /* 0x0010000004047890 */ /* 0x000fc8000fffe1ff */
[----:B------:R-:W-:Y:S02]  /*0b00*/  USHF.L.U32 UR5, UR4, 0xb, URZ ;  /* 0x0000000b04057899 */ /* 0x000fe400080006ff */
[----:B------:R-:W-:Y:S01]  /*0b10*/  USHF.L.U32 UR4, UR4, 0x1, URZ ;  /* 0x0000000104047899 */ /* 0x000fe200080006ff */
[----:B------:R-:W1:Y:S03]  /*0b20*/  FENCE.VIEW.ASYNC.S ;  /* 0x00000000000073c6 */ /* 0x000e660000000000 */
[----:B-1----:R2:W1:Y:S08]  /*0b30*/  SYNCS.EXCH.64 URZ, [UR6+0xe0], UR8 ;  /* 0x0000e00806ff75b2 */ /* 0x0024700008000100 */
[----:B------:R2:W1:Y:S01]  /*0b40*/  SYNCS.EXCH.64 URZ, [UR6+0xf0], UR4 ;  /* 0x0000f00406ff75b2 */ /* 0x0004620008000100 */
[----:B------:R2:W1:Y:S01]  /*0b50*/  SYNCS.EXCH.64 URZ, [UR6+0xe8], UR8 ;  /* 0x0000e80806ff75b2 */ /* 0x0004620008000100 */
[----:B------:R2:W1:Y:S02]  /*0b60*/  SYNCS.EXCH.64 URZ, [UR6+0xf8], UR4 ;  /* 0x0000f80406ff75b2 */ /* 0x0004640008000100 */
[----:B--2---:R-:W-:Y:S01]  /*0b70*/  NOP ;  /* 0x0000000000007918 */ /* 0x004fe20000000000 */
.L_x_13:
[----:B------:R-:W2:Y:S01]  /*0b80*/  SHFL.IDX PT, R2, R82, RZ, 0x1f ;  /* 0x00001fff52027589 */ /* 0x000ea200000e0000 */
[----:B------:R-:W-:Y:S01]  /*0b90*/  NOP ;  /* 0x0000000000007918 */ /* 0x000fe20000000000 */
[----:B--2---:R-:W-:-:S13]  /*0ba0*/  ISETP.NE.AND P0, PT, R2, 0x5, PT ;  /* 0x000000050200780c */ /* 0x004fda0003f05270 */
[----:B------:R-:W-:Y:S05]  /*0bb0*/  @P0 BRA `(.L_x_14) ;  /* 0x0000000000580947 */ /* 0x000fea0003800000 */
[----:B-1----:R-:W1:Y:S01]  /*0bc0*/  S2UR UR4, SR_CgaCtaId ;  /* 0x00000000000479c3 */ /* 0x002e620000008800 */
        /* <DEDUP_REMOVED lines=19> */
[----:B------:R2:W1:Y:S02]  /*0d00*/  SYNCS.EXCH.64 URZ, [UR4+0x138], UR6 ;  /* 0x0001380604ff75b2 */ /* 0x0004640008000100 */
[----:B--2---:R-:W-:Y:S01]  /*0d10*/  NOP ;  /* 0x0000000000007918 */ /* 0x004fe20000000000 */
.L_x_14:
[----:B------:R-:W2:Y:S01]  /*0d20*/  SHFL.IDX PT, R2, R82, RZ, 0x1f ;  /* 0x00001fff52027589 */ /* 0x000ea200000e0000 */
[----:B------:R-:W-:Y:S01]  /*0d30*/  NOP ;  /* 0x0000000000007918 */ /* 0x000fe20000000000 */
[----:B--2---:R-:W-:-:S13]  /*0d40*/  ISETP.NE.AND P0, PT, R2, 0x3, PT ;  /* 0x000000030200780c */ /* 0x004fda0003f05270 */
[----:B------:R-:W-:Y:S05]  /*0d50*/  @P0 BRA `(.L_x_15) ;  /* 0x0000000000380947 */ /* 0x000fea0003800000 */
[----:B------:R-:W2:Y:S01]  /*0d60*/  S2UR UR5, SR_CgaCtaId ;  /* 0x00000000000579c3 */ /* 0x000ea20000008800 */
[----:B-1----:R-:W-:Y:S01]  /*0d70*/  UMOV UR4, 0x400 ;  /* 0x0000040000047882 */ /* 0x002fe20000000000 */
[----:B------:R-:W-:Y:S01]  /*0d80*/  UMOV UR6, 0x20 ;  /* 0x0000002000067882 */ /* 0x000fe20000000000 */
[----:B------:R-:W-:Y:S01]  /*0d90*/  ELECT P0, URZ, PT ;  /* 0x0000000000ff782f */ /* 0x000fe20003800000 */
[----:B------:R-:W-:-:S04]  /*0da0*/  UIADD3 UR6, UPT, UPT, -UR6, 0x100000, URZ ;  /* 0x0010000006067890 */ /* 0x000fc8000fffe1ff */
[----:B------:R-:W-:Y:S02]  /*0db0*/  USHF.L.U32 UR7, UR6, 0xb, URZ ;  /* 0x0000000b06077899 */ /* 0x000fe400080006ff */
[----:B------:R-:W-:Y:S02]  /*0dc0*/  USHF.L.U32 UR6, UR6, 0x1, URZ ;  /* 0x0000000106067899 */ /* 0x000fe400080006ff */
[----:B--2---:R-:W-:Y:S01]  /*0dd0*/  ULEA UR4, UR5, UR4, 0x18 ;  /* 0x0000000405047291 */ /* 0x004fe2000f8ec0ff */
[----:B------:R-:W1:Y:S11]  /*0de0*/  FENCE.VIEW.ASYNC.S ;  /* 0x00000000000073c6 */ /* 0x000e760000000000 */
[----:B-1----:R2:W1:Y:S01]  /*0df0*/  SYNCS.EXCH.64 URZ, [UR4+0x140], UR6 ;  /* 0x0001400604ff75b2 */ /* 0x0024620008000100 */
[----:B------:R2:W1:Y:S01]  /*0e00*/  SYNCS.EXCH.64 URZ, [UR4+0x150], UR6 ;  /* 0x0001500604ff75b2 */ /* 0x0004620008000100 */
[----:B------:R2:W1:Y:S01]  /*0e10*/  SYNCS.EXCH.64 URZ, [UR4+0x148], UR6 ;  /* 0x0001480604ff75b2 */ /* 0x0004620008000100 */
[----:B------:R2:W1:Y:S02]  /*0e20*/  SYNCS.EXCH.64 URZ, [UR4+0x158], UR6 ;  /* 0x0001580604ff75b2 */ /* 0x0004640008000100 */
[----:B--2---:R-:W-:Y:S01]  /*0e30*/  NOP ;  /* 0x0000000000007918 */ /* 0x004fe20000000000 */
.L_x_15:
[----:B-1----:R-:W1:Y:S01]  /*0e40*/  LDCU UR4, c[0x0][0x36c] ;  /* 0x00006d80ff0477ac */ /* 0x002e620008000800 */
[----:B------:R-:W-:Y:S01]  /*0e50*/  ISETP.NE.OR P3, PT, R0, 0x2, !P3 ;  /* 0x000000020000780c */ /* 0x000fe20005f65670 */
[----:B------:R-:W-:Y:S01]  /*0e60*/  NOP ;  /* 0x0000000000007918 */ /* 0x000fe20000000000 */
[----:B------:R-:W-:Y:S01]  /*0e70*/  LOP3.LUT R0, R94, 0x1f, RZ, 0xc0, !PT ;  /* 0x0000001f5e007812 */ /* 0x000fe200078ec0ff */
[----:B------:R-:W-:Y:S02]  /*0e80*/  UISETP.NE.AND UP4, UPT, UR17, URZ, UPT ;  /* 0x000000ff1100728c */ /* 0x000fe4000bf85270 */
[----:B-1----:R-:W-:-:S09]  /*0e90*/  UISETP.EQ.U32.AND UP5, UPT, UR4, 0x1, UPT ;  /* 0x000000010400788c */ /* 0x002fd2000bfa2070 */
[----:B------:R-:W-:Y:S05]  /*0ea0*/  BRA.U !UP5, `(.L_x_16) ;  /* 0x000000010d087547 */ /* 0x000fea000b800000 */
[----:B---34-:R-:W-:Y:S01]  /*0eb0*/  UCGABAR_ARV ;  /* 0x00000000000079c7 */ /* 0x018fe20008000000 */
[----:B------:R-:W-:Y:S05]  /*0ec0*/  BRA `(.L_x_17) ;  /* 0x0000000000047947 */ /* 0x000fea0003800000 */
.L_x_16:
[----:B---34-:R-:W-:Y:S01]  /*0ed0*/  NOP ;  /* 0x0000000000007918 */ /* 0x018fe20000000000 */
.L_x_17:
[----:B------:R-:W1:Y:S01]  /*0ee0*/  S2UR UR8, SR_CTAID.X ;  /* 0x00000000000879c3 */ /* 0x000e620000002500 */
[----:B------:R-:W-:-:S05]  /*0ef0*/  CS2R.32 R84, SR_CgaSize ;  /* 0x0000000000547805 */ /* 0x000fca0000008a00 */
[----:B------:R-:W-:-:S05]  /*0f00*/  IMAD R84, R84, -0xa0, RZ ;  /* 0xffffff6054547824 */ /* 0x000fca00078e02ff */
[----:B------:R-:W-:-:S14]  /*0f10*/  R2UR UR5, R84 ;  /* 0x00000000540572ca */ /* 0x000fdc00000e0000 */
[----:B------:R-:W2:Y:S01]  /*0f20*/  LDCU UR5, c[0x0][UR5+0x2b0] ;  /* 0x00005600050577ac */ /* 0x000ea20008000800 */
[----:B------:R-:W-:-:S05]  /*0f30*/  CS2R.32 R84, SR_CgaSize ;  /* 0x0000000000547805 */ /* 0x000fca0000008a00 */
[----:B------:R-:W-:-:S05]  /*0f40*/  IMAD R84, R84, -0xa0, RZ ;  /* 0xffffff6054547824 */ /* 0x000fca00078e02ff */
[----:B------:R-:W-:-:S14]  /*0f50*/  R2UR UR4, R84 ;  /* 0x00000000540472ca */ /* 0x000fdc00000e0000 */
[----:B------:R-:W3:Y:S01]  /*0f60*/  LDCU UR4, c[0x0][UR4+0x2b4] ;  /* 0x00005680040477ac */ /* 0x000ee20008000800 */
[----:B------:R-:W4:Y:S01]  /*0f70*/  S2UR UR7, SR_CTAID.Y ;  /* 0x00000000000779c3 */ /* 0x000f220000002600 */
[----:B------:R-:W-:-:S05]  /*0f80*/  CS2R.32 R84, SR_CgaSize ;  /* 0x0000000000547805 */ /* 0x000fca0000008a00 */
[----:B------:R-:W-:-:S05]  /*0f90*/  IMAD R84, R84, -0xa0, RZ ;  /* 0xffffff6054547824 */ /* 0x000fca00078e02ff */
[----:B------:R-:W-:-:S14]  /*0fa0*/  R2UR UR9, R84 ;  /* 0x00000000540972ca */ /* 0x000fdc00000e0000 */
[----:B------:R-:W3:Y:S01]  /*0fb0*/  LDCU UR9, c[0x0][UR9+0x2a0] ;  /* 0x00005400090977ac */ /* 0x000ee20008000800 */
[----:B------:R-:W-:-:S05]  /*0fc0*/  CS2R.32 R84, SR_CgaSize ;  /* 0x0000000000547805 */ /* 0x000fca0000008a00 */
[----:B------:R-:W-:-:S05]  /*0fd0*/  IMAD R84, R84, -0xa0, RZ ;  /* 0xffffff6054547824 */ /* 0x000fca00078e02ff */
[----:B------:R-:W-:-:S14]  /*0fe0*/  R2UR UR10, R84 ;  /* 0x00000000540a72ca */ /* 0x000fdc00000e0000 */
[----:B------:R-:W3:Y:S01]  /*0ff0*/  LDCU UR10, c[0x0][UR10+0x2a4] ;  /* 0x000054800a0a77ac */ /* 0x000ee20008000800 */
[----:B------:R-:W3:Y:S01]  /*1000*/  S2UR UR11, SR_CgaCtaId ;  /* 0x00000000000b79c3 */ /* 0x000ee20000008800 */
[----:B------:R-:W3:Y:S01]  /*1010*/  LDCU UR21, c[0x0][0xb24] ;  /* 0x00016480ff1577ac */ /* 0x000ee20008000800 */
[----:B------:R-:W3:Y:S01]  /*1020*/  LDCU UR42, c[0x0][0xb24] ;  /* 0x00016480ff2a77ac */ /* 0x000ee20008000800 */
[----:B-1----:R-:W-:-:S05]  /*1030*/  I2FP.F32.U32 R3, UR8 ;  /* 0x0000000800037c45 */ /* 0x002fca0008201000 */
[----:B------:R-:W1:Y:S01]  /*1040*/  S2UR UR36, SR_CTAID.Z ;  /* 0x00000000002479c3 */ /* 0x000e620000002700 */
[----:B------:R-:W1:Y:S01]  /*1050*/  LDCU UR27, c[0x0][0xb30] ;  /* 0x00016600ff1b77ac */ /* 0x000e620008000800 */
[----:B--2---:R-:W-:Y:S01]  /*1060*/  FMUL R3, R3, UR5 ;  /* 0x0000000503037c20 */ /* 0x004fe20008400000 */
[----:B------:R-:W-:Y:S01]  /*1070*/  UMOV UR16, UR8 ;  /* 0x0000000800107c82 */ /* 0x000fe20008000000 */
[----:B----4-:R-:W-:Y:S01]  /*1080*/  I2FP.F32.U32 R2, UR7 ;  /* 0x0000000700027c45 */ /* 0x010fe20008201000 */
[----:B------:R-:W-:-:S03]  /*1090*/  UMOV UR20, UR7 ;  /* 0x0000000700147c82 */ /* 0x000fc60008000000 */
[----:B------:R-:W2:Y:S01]  /*10a0*/  F2I.U32.TRUNC.NTZ R3, R3 ;  /* 0x0000000300037305 */ /* 0x000ea2000020f000 */
[----:B---3--:R-:W-:Y:S01]  /*10b0*/  UISETP.GE.AND UP2, UPT, UR21, 0x1, UPT ;  /* 0x000000011500788c */ /* 0x008fe2000bf46270 */
[----:B------:R-:W-:Y:S01]  /*10c0*/  FMUL R2, R2, UR4 ;  /* 0x0000000402027c20 */ /* 0x000fe20008400000 */
[----:B------:R-:W-:-:S05]  /*10d0*/  USHF.L.U32 UR28, UR11, 0x9, URZ ;  /* 0x000000090b1c7899 */ /* 0x000fca00080006ff */
[----:B------:R-:W3:Y:S01]  /*10e0*/  F2I.U32.TRUNC.NTZ R2, R2 ;  /* 0x0000000200027305 */ /* 0x000ee2000020f000 */
[----:B--2---:R-:W-:Y:S02]  /*10f0*/  R2UR UR4, R3 ;  /* 0x00000000030472ca */ /* 0x004fe400000e0000 */
[----:B---3--:R-:W-:Y:S02]  /*1100*/  R2UR UR6, R2 ;  /* 0x00000000020672ca */ /* 0x008fe400000e0000 */
[----:B------:R-:W-:-:S09]  /*1110*/  PRMT R2, RZ, 0x7610, R2 ;  /* 0x00007610ff027816 */ /* 0x000fd20000000002 */
[----:B------:R-:W-:-:S04]  /*1120*/  UIADD3 UR5, UPT, UPT, -UR4, URZ, URZ ;  /* 0x000000ff04057290 */ /* 0x000fc8000fffe1ff */
[----:B------:R-:W-:Y:S02]  /*1130*/  UIMAD UR5, UR9, UR5, UR8 ;  /* 0x00000005090572a4 */ /* 0x000fe4000f8e0208 */
[----:B------:R-:W-:-:S04]  /*1140*/  UIADD3 UR4, UPT, UPT, -UR6, URZ, URZ ;  /* 0x000000ff06047290 */ /* 0x000fc8000fffe1ff */
[----:B------:R-:W-:Y:S01]  /*1150*/  IMAD.U32 R84, RZ, RZ, UR5 ;  /* 0x00000005ff547e24 */ /* 0x000fe2000f8e00ff */
[----:B------:R-:W-:-:S06]  /*1160*/  UIMAD UR4, UR10, UR4, UR7 ;  /* 0x000000040a0472a4 */ /* 0x000fcc000f8e0207 */
[----:B------:R-:W-:Y:S01]  /*1170*/  IMAD.U32 R83, RZ, RZ, UR4 ;  /* 0x00000004ff537e24 */ /* 0x000fe2000f8e00ff */
[----:B-1----:R-:W-:Y:S06]  /*1180*/  BRA.U UP4, `(.L_x_18) ;  /* 0x0000000104487547 */ /* 0x002fec000b800000 */
[----:B------:R-:W-:Y:S02]  /*1190*/  R2UR UR4, R83 ;  /* 0x00000000530472ca */ /* 0x000fe400000e0000 */
[----:B------:R-:W-:-:S11]  /*11a0*/  R2UR UR6, R84 ;  /* 0x00000000540672ca */ /* 0x000fd600000e0000 */
[----:B------:R-:W-:Y:S02]  /*11b0*/  UISETP.NE.AND UP0, UPT, UR4, URZ, UPT ;  /* 0x000000ff0400728c */ /* 0x000fe4000bf05270 */
[----:B------:R-:W-:Y:S02]  /*11c0*/  UISETP.NE.AND UP1, UPT, UR4, 0x1, UPT ;  /* 0x000000010400788c */ /* 0x000fe4000bf25270 */
[----:B------:R-:W-:Y:S02]  /*11d0*/  UISETP.EQ.OR UP0, UPT, UR6, URZ, !UP0 ;  /* 0x000000ff0600728c */ /* 0x000fe4000c702670 */
[----:B------:R-:W-:Y:S02]  /*11e0*/  USEL UR5, URZ, 0x2, UP1 ;  /* 0x00000002ff057887 */ /* 0x000fe40008800000 */
[----:B------:R-:W-:Y:S02]  /*11f0*/  USEL UR8, URZ, 0x1, !UP0 ;  /* 0x00000001ff087887 */ /* 0x000fe4000c000000 */
[----:B------:R-:W-:-:S02]  /*1200*/  UISETP.NE.AND UP0, UPT, UR4, 0x2, UPT ;  /* 0x000000020400788c */ /* 0x000fc4000bf05270 */
[----:B------:R-:W-:Y:S02]  /*1210*/  UISETP.NE.AND UP1, UPT, UR4, 0x3, UPT ;  /* 0x000000030400788c */ /* 0x000fe4000bf25270 */
[----:B------:R-:W-:Y:S02]  /*1220*/  USEL UR4, URZ, 0x4, UP0 ;  /* 0x00000004ff047887 */ /* 0x000fe40008000000 */
[----:B------:R-:W-:Y:S02]  /*1230*/  UISETP.NE.AND UP0, UPT, UR6, URZ, UPT ;  /* 0x000000ff0600728c */ /* 0x000fe4000bf05270 */
[----:B------:R-:W-:Y:S02]  /*1240*/  USEL UR6, URZ, 0x8, UP1 ;  /* 0x00000008ff067887 */ /* 0x000fe40008800000 */
[----:B------:R-:W-:Y:S02]  /*1250*/  USEL UR7, UR5, 0x2, UP0 ;  /* 0x0000000205077887 */ /* 0x000fe40008000000 */
[----:B------:R-:W-:-:S02]  /*1260*/  USEL UR4, UR4, 0x4, UP0 ;  /* 0x0000000404047887 */ /* 0x000fc40008000000 */
[----:B------:R-:W-:Y:S02]  /*1270*/  USEL UR5, UR6, 0x8, UP0 ;  /* 0x0000000806057887 */ /* 0x000fe40008000000 */
[----:B------:R-:W-:-:S04]  /*1280*/  UIADD3 UR4, UPT, UPT, UR4, UR7, UR8 ;  /* 0x0000000704047290 */ /* 0x000fc8000fffe008 */
[----:B------:R-:W-:-:S06]  /*1290*/  UIADD3 UR4, UPT, UPT, UR4, UR5, URZ ;  /* 0x0000000504047290 */ /* 0x000fcc000fffe0ff */
[----:B------:R-:W-:Y:S02]  /*12a0*/  IMAD.U32 R2, RZ, RZ, UR4 ;  /* 0x00000004ff027e24 */ /* 0x000fe4000f8e00ff */
.L_x_18:
[----:B------:R-:W-:Y:S05]  /*12b0*/  BRA.U !UP2, `(.L_x_19) ;  /* 0x000000010ad47547 */ /* 0x000fea000b800000 */
[----:B------:R-:W1:Y:S01]  /*12c0*/  LDCU.128 UR12, c[0x0][0xb10] ;  /* 0x00016200ff0c77ac */ /* 0x000e620008000c00 */
[----:B------:R-:W2:Y:S01]  /*12d0*/  LDCU UR6, c[0x0][0x370] ;  /* 0x00006e00ff0677ac */ /* 0x000ea20008000800 */
[----:B------:R-:W3:Y:S01]  /*12e0*/  LDCU UR5, c[0x0][0x374] ;  /* 0x00006e80ff0577ac */ /* 0x000ee20008000800 */
[----:B------:R-:W4:Y:S01]  /*12f0*/  LDCU UR26, c[0x0][0xb0c] ;  /* 0x00016180ff1a77ac */ /* 0x000f220008000800 */
[----:B------:R-:W4:Y:S01]  /*1300*/  LDCU UR4, c[0x0][0xb20] ;  /* 0x00016400ff0477ac */ /* 0x000f220008000800 */
[----:B------:R-:W4:Y:S01]  /*1310*/  LDCU.64 UR8, c[0x0][0xb28] ;  /* 0x00016500ff0877ac */ /* 0x000f220008000a00 */
[----:B-1----:R-:W-:Y:S02]  /*1320*/  UISETP.NE.AND UP0, UPT, UR14, 0x1, UPT ;  /* 0x000000010e00788c */ /* 0x002fe4000bf05270 */
[----:B---3--:R-:W-:Y:S02]  /*1330*/  UIMAD.WIDE.U32 UR10, UR5, UR15, URZ ;  /* 0x0000000f050a72a5 */ /* 0x008fe4000f8e00ff */
[----:B--2---:R-:W-:-:S02]  /*1340*/  UIMAD.WIDE.U32 UR22, UR6, UR12, URZ ;  /* 0x0000000c061672a5 */ /* 0x004fc4000f8e00ff */
[----:B----4-:R-:W-:Y:S02]  /*1350*/  UISETP.NE.AND UP1, UPT, UR26, 0x1, UPT ;  /* 0x000000011a00788c */ /* 0x010fe4000bf25270 */
[----:B------:R-:W-:Y:S01]  /*1360*/  UISETP.NE.AND UP2, UPT, UR21, 0x1, UPT ;  /* 0x000000011500788c */ /* 0x000fe2000bf45270 */
[----:B------:R-:W-:Y:S02]  /*1370*/  UMOV UR10, UR11 ;  /* 0x0000000b000a7c82 */ /* 0x000fe40008000000 */
[----:B------:R-:W-:Y:S01]  /*1380*/  UMOV UR22, UR23 ;  /* 0x0000001700167c82 */ /* 0x000fe20008000000 */
[----:B------:R-:W-:Y:S02]  /*1390*/  @UP0 USHF.R.U32.HI UR5, URZ, UR4, UR10 ;  /* 0x00000004ff050299 */ /* 0x000fe4000801160a */
[----:B------:R-:W-:Y:S02]  /*13a0*/  UIMAD.WIDE.U32 UR24, UR20, UR15, URZ ;  /* 0x0000000f141872a5 */ /* 0x000fe4000f8e00ff */
[----:B------:R-:W-:-:S02]  /*13b0*/  UIMAD.WIDE.U32 UR10, UR5, UR8, URZ ;  /* 0x00000008050a72a5 */ /* 0x000fc4000f8e00ff */
[----:B------:R-:W-:Y:S02]  /*13c0*/  @UP1 USHF.R.U32.HI UR6, URZ, UR13, UR22 ;  /* 0x0000000dff061299 */ /* 0x000fe40008011616 */
[----:B------:R-:W-:Y:S02]  /*13d0*/  UIMAD.WIDE.U32 UR18, UR16, UR12, URZ ;  /* 0x0000000c101272a5 */ /* 0x000fe4000f8e00ff */
[----:B------:R-:W-:Y:S01]  /*13e0*/  UIMAD.WIDE.U32 UR22, UR6, UR8, URZ ;  /* 0x00000008061672a5 */ /* 0x000fe2000f8e00ff */
[----:B------:R-:W-:Y:S01]  /*13f0*/  UMOV UR24, UR25 ;  /* 0x0000001900187c82 */ /* 0x000fe20008000000 */
[----:B------:R-:W-:Y:S01]  /*1400*/  UMOV UR10, UR11 ;  /* 0x0000000b000a7c82 */ /* 0x000fe20008000000 */
[----:B------:R-:W-:Y:S02]  /*1410*/  USHF.R.U32.HI UR24, URZ, UR4, UR24 ;  /* 0x00000004ff187299 */ /* 0x000fe40008011618 */
[----:B------:R-:W-:Y:S02]  /*1420*/  @UP2 USHF.R.U32.HI UR5, URZ, UR9, UR10 ;  /* 0x00000009ff052299 */ /* 0x000fe4000801160a */
[----:B------:R-:W-:Y:S01]  /*1430*/  UMOV UR7, UR23 ;  /* 0x0000001700077c82 */ /* 0x000fe20008000000 */
[----:B------:R-:W-:Y:S01]  /*1440*/  UMOV UR18, UR19 ;  /* 0x0000001300127c82 */ /* 0x000fe20008000000 */
[----:B------:R-:W-:-:S02]  /*1450*/  @UP2 USHF.R.U32.HI UR6, URZ, UR9, UR7 ;  /* 0x00000009ff062299 */ /* 0x000fc40008011607 */
[----:B------:R-:W-:Y:S02]  /*1460*/  USHF.R.U32.HI UR18, URZ, UR13, UR18 ;  /* 0x0000000dff127299 */ /* 0x000fe40008011612 */
[----:B------:R-:W-:Y:S02]  /*1470*/  USEL UR4, UR20, UR24, !UP0 ;  /* 0x0000001814047287 */ /* 0x000fe4000c000000 */
[----:B------:R-:W-:Y:S02]  /*1480*/  UIMAD UR7, UR5, UR21, URZ ;  /* 0x00000015050772a4 */ /* 0x000fe4000f8e02ff */
[----:B------:R-:W-:Y:S02]  /*1490*/  USEL UR5, UR16, UR18, !UP1 ;  /* 0x0000001210057287 */ /* 0x000fe4000c800000 */
[----:B------:R-:W-:Y:S02]  /*14a0*/  UIMAD UR12, UR6, UR21, URZ ;  /* 0x00000015060c72a4 */ /* 0x000fe4000f8e02ff */
[----:B------:R-:W-:-:S02]  /*14b0*/  UISETP.GE.AND UP0, UPT, UR4, UR7, UPT ;  /* 0x000000070400728c */ /* 0x000fc4000bf06270 */
[----:B------:R-:W-:Y:S02]  /*14c0*/  UIMAD.WIDE.U32 UR10, UR4, UR8, URZ ;  /* 0x00000008040a72a5 */ /* 0x000fe4000f8e00ff */
[----:B------:R-:W-:Y:S02]  /*14d0*/  UISETP.GE.OR UP0, UPT, UR5, UR12, UP0 ;  /* 0x0000000c0500728c */ /* 0x000fe40008706670 */
[----:B------:R-:W-:Y:S02]  /*14e0*/  UIMAD.WIDE.U32 UR12, UR5, UR8, URZ ;  /* 0x00000008050c72a5 */ /* 0x000fe4000f8e00ff */
[----:B------:R-:W-:Y:S01]  /*14f0*/  UIADD3 UR10, UPT, UPT, -UR4, URZ, URZ ;  /* 0x000000ff040a7290 */ /* 0x000fe2000fffe1ff */
[----:B------:R-:W-:Y:S01]  /*1500*/  UMOV UR8, UR11 ;  /* 0x0000000b00087c82 */ /* 0x000fe20008000000 */
[----:B------:R-:W-:Y:S02]  /*1510*/  UIADD3 UR11, UPT, UPT, -UR5, URZ, URZ ;  /* 0x000000ff050b7290 */ /* 0x000fe4000fffe1ff */
[----:B------:R-:W-:-:S03]  /*1520*/  USHF.R.U32.HI UR8, URZ, UR9, UR8 ;  /* 0x00000009ff087299 */ /* 0x000fc60008011608 */
[----:B------:R-:W-:Y:S01]  /*1530*/  @!UP0 UMOV UR7, UR13 ;  /* 0x0000000d00078c82 */ /* 0x000fe20008000000 */
[----:B------:R-:W-:Y:S02]  /*1540*/  UIMAD UR20, UR14, UR10, UR20 ;  /* 0x0000000a0e1472a4 */ /* 0x000fe4000f8e0214 */
[----:B------:R-:W-:Y:S02]  /*1550*/  USEL UR8, UR4, UR8, !UP2 ;  /* 0x0000000804087287 */ /* 0x000fe4000d000000 */
[----:B------:R-:W-:Y:S02]  /*1560*/  @!UP0 USHF.R.U32.HI UR7, URZ, UR9, UR7 ;  /* 0x00000009ff078299 */ /* 0x000fe40008011607 */
[----:B------:R-:W-:Y:S02]  /*1570*/  UIADD3 UR9, UPT, UPT, -UR8, URZ, URZ ;  /* 0x000000ff08097290 */ /* 0x000fe4000fffe1ff */
[----:B------:R-:W-:Y:S02]  /*1580*/  @!UP0 USEL UR7, UR5, UR7, !UP2 ;  /* 0x0000000705078287 */ /* 0x000fe4000d000000 */
[----:B------:R-:W-:-:S02]  /*1590*/  UIMAD UR9, UR21, UR9, UR4 ;  /* 0x00000009150972a4 */ /* 0x000fc4000f8e0204 */
[----:B------:R-:W-:Y:S02]  /*15a0*/  @!UP0 UIADD3 UR8, UPT, UPT, UR8, -UR7, URZ ;  /* 0x8000000708088290 */ /* 0x000fe4000fffe0ff */
[----:B------:R-:W-:Y:S02]  /*15b0*/  @!UP0 UIMAD UR6, UR9, UR6, UR7 ;  /* 0x00000006090682a4 */ /* 0x000fe4000f8e0207 */
[----:B------:R-:W-:Y:S02]  /*15c0*/  @!UP0 UIMAD UR4, UR8, UR21, UR5 ;  /* 0x00000015080482a4 */ /* 0x000fe4000f8e0205 */
[----:B------:R-:W-:Y:S02]  /*15d0*/  UIMAD UR16, UR26, UR11, UR16 ;  /* 0x0000000b1a1072a4 */ /* 0x000fe4000f8e0210 */
[----:B------:R-:W-:Y:S01]  /*15e0*/  UIMAD UR20, UR4, UR14, UR20 ;  /* 0x0000000e041472a4 */ /* 0x000fe2000f8e0214 */
[----:B------:R-:W-:Y:S02]  /*15f0*/  @!UP0 UMOV UR5, UR6 ;  /* 0x0000000600058c82 */ /* 0x000fe40008000000 */
[----:B------:R-:W-:-:S12]  /*1600*/  UIMAD UR16, UR5, UR26, UR16 ;  /* 0x0000001a051072a4 */ /* 0x000fd8000f8e0210 */
.L_x_19:
[----:B------:R-:W-:Y:S02]  /*1610*/  UISETP.NE.AND UP1, UPT, UR27, 0x1, UPT ;  /* 0x000000011b00788c */ /* 0x000fe4000bf25270 */
[----:B------:R-:W-:Y:S02]  /*1620*/  UISETP.NE.AND UP0, UPT, UR17, 0x2, UPT ;  /* 0x000000021100788c */ /* 0x000fe4000bf05270 */
[----:B------:R-:W-:-:S05]  /*1630*/  ULOP3.LUT UR28, UR28, 0x600, URZ, 0xc0, !UPT ;  /* 0x000006001c1c7892 */ /* 0x000fca000f8ec0ff */
[----:B------:R-:W-:Y:S07]  /*1640*/  BRA.U UP1, `(.L_x_20) ;  /* 0x0000000101447547 */ /* 0x000fee000b800000 */
[----:B------:R-:W1:Y:S01]  /*1650*/  LDCU.128 UR8, c[0x0][0xb10] ;  /* 0x00016200ff0877ac */ /* 0x000e620008000c00 */
[----:B------:R-:W2:Y:S01]  /*1660*/  LDCU UR12, c[0x0][0xb0c] ;  /* 0x00016180ff0c77ac */ /* 0x000ea20008000800 */
[----:B------:R-:W3:Y:S01]  /*1670*/  LDCU UR13, c[0x0][0xb20] ;  /* 0x00016400ff0d77ac */ /* 0x000ee20008000800 */
[----:B-1----:R-:W-:Y:S02]  /*1680*/  UIMAD.WIDE.U32 UR6, UR16, UR8, URZ ;  /* 0x00000008100672a5 */ /* 0x002fe4000f8e00ff */
[----:B------:R-:W-:Y:S02]  /*1690*/  UIMAD.WIDE.U32 UR4, UR20, UR11, URZ ;  /* 0x0000000b140472a5 */ /* 0x000fe4000f8e00ff */
[----:B--2---:R-:W-:Y:S02]  /*16a0*/  UISETP.NE.AND UP2, UPT, UR12, 0x1, UPT ;  /* 0x000000010c00788c */ /* 0x004fe4000bf45270 */
[----:B------:R-:W-:Y:S01]  /*16b0*/  UISETP.NE.AND UP1, UPT, UR10, 0x1, UPT ;  /* 0x000000010a00788c */ /* 0x000fe2000bf25270 */
[----:B------:R-:W-:-:S02]  /*16c0*/  UMOV UR6, UR7 ;  /* 0x0000000700067c82 */ /* 0x000fc40008000000 */
[----:B------:R-:W-:Y:S01]  /*16d0*/  UMOV UR4, UR5 ;  /* 0x0000000500047c82 */ /* 0x000fe20008000000 */
[----:B------:R-:W-:Y:S02]  /*16e0*/  USHF.R.U32.HI UR6, URZ, UR9, UR6 ;  /* 0x00000009ff067299 */ /* 0x000fe40008011606 */
[----:B---3--:R-:W-:Y:S02]  /*16f0*/  USHF.R.U32.HI UR4, URZ, UR13, UR4 ;  /* 0x0000000dff047299 */ /* 0x008fe40008011604 */
[----:B------:R-:W-:Y:S02]  /*1700*/  USEL UR5, UR16, UR6, !UP2 ;  /* 0x0000000610057287 */ /* 0x000fe4000d000000 */
[----:B------:R-:W-:-:S04]  /*1710*/  USEL UR4, UR20, UR4, !UP1 ;  /* 0x0000000414047287 */ /* 0x000fc8000c800000 */
[----:B------:R-:W-:Y:S02]  /*1720*/  UIADD3 UR6, UPT, UPT, UR5, -UR4, URZ ;  /* 0x8000000405067290 */ /* 0x000fe4000fffe0ff */
[----:B------:R-:W-:Y:S02]  /*1730*/  UIADD3 UR4, UPT, UPT, -UR5, UR4, URZ ;  /* 0x0000000405047290 */ /* 0x000fe4000fffe1ff */
[----:B------:R-:W-:Y:S02]  /*1740*/  UIMAD UR20, UR6, UR10, UR20 ;  /* 0x0000000a061472a4 */ /* 0x000fe4000f8e0214 */
[----:B------:R-:W-:-:S12]  /*1750*/  UIMAD UR16, UR4, UR12, UR16 ;  /* 0x0000000c041072a4 */ /* 0x000fd8000f8e0210 */
.L_x_20:
[----:B------:R-:W-:Y:S05]  /*1760*/  BRA.U !UP5, `(.L_x_21) ;  /* 0x000000010d0c7547 */ /* 0x000fea000b800000 */
[----:B------:R-:W-:Y:S01]  /*1770*/  UCGABAR_WAIT ;  /* 0x0000000000007dc7 */ /* 0x000fe20008000000 */
[----:B------:R-:W-:Y:S01]  /*1780*/  CCTL.IVALL ;  /* 0x00000000ff00798f */ /* 0x000fe20002000000 */
[----:B------:R-:W-:Y:S05]  /*1790*/  BRA `(.L_x_22) ;  /* 0x0000000000047947 */ /* 0x000fea0003800000 */
.L_x_21:
[----:B------:R-:W-:Y:S06]  /*17a0*/  BAR.SYNC.DEFER_BLOCKING 0x0 ;  /* 0x0000000000007b1d */ /* 0x000fec0000010000 */
.L_x_22:
[----:B------:R-:W-:Y:S05]  /*17b0*/  BRA.U UP0, `(.L_x_23) ;  /* 0x0000001500787547 */ /* 0x000fea000b800000 */
[----:B------:R-:W1:Y:S01]  /*17c0*/  LDCU UR6, c[0x0][0x38c] ;  /* 0x00007180ff0677ac */ /* 0x000e620008000800 */
[----:B------:R-:W2:Y:S01]  /*17d0*/  S2UR UR8, SR_CgaCtaId ;  /* 0x00000000000879c3 */ /* 0x000ea20000008800 */
[----:B------:R-:W-:Y:S01]  /*17e0*/  PLOP3.LUT P1, PT, PT, PT, UP3, 0x80, 0x8 ;  /* 0x000000000008781c */ /* 0x000fe20003f2f038 */
[----:B------:R-:W-:Y:S01]  /*17f0*/  IMAD.MOV.U32 R12, RZ, RZ, 0x1 ;  /* 0x00000001ff0c7424 */ /* 0x000fe200078e00ff */
[----:B------:R-:W-:Y:S01]  /*1800*/  UMOV UR7, 0x400 ;  /* 0x0000040000077882 */ /* 0x000fe20000000000 */
[----:B------:R-:W-:Y:S01]  /*1810*/  UISETP.NE.AND UP1, UPT, UR17, URZ, UPT ;  /* 0x000000ff1100728c */ /* 0x000fe2000bf25270 */
[----:B------:R-:W-:Y:S02]  /*1820*/  ISETP.EQ.OR P2, PT, R0, RZ, P3 ;  /* 0x000000ff0000720c */ /* 0x000fe40001f42670 */
[----:B------:R-:W-:Y:S02]  /*1830*/  CS2R R10, SRZ ;  /* 0x00000000000a7805 */ /* 0x000fe4000001ff00 */
[----:B------:R-:W-:Y:S01]  /*1840*/  PLOP3.LUT P1, PT, P1, PT, PT, 0x8, 0x80 ;  /* 0x000000000080781c */ /* 0x000fe20000f2e170 */
[----:B------:R-:W-:Y:S01]  /*1850*/  IMAD.MOV.U32 R9, RZ, RZ, RZ ;  /* 0x000000ffff097224 */ /* 0x000fe200078e00ff */
[----:B------:R-:W3:Y:S01]  /*1860*/  LDCU UR40, c[0x0][0x370] ;  /* 0x00006e00ff2877ac */ /* 0x000ee20008000800 */
[----:B------:R-:W-:Y:S01]  /*1870*/  IMAD.MOV.U32 R8, RZ, RZ, 0x1 ;  /* 0x00000001ff087424 */ /* 0x000fe200078e00ff */
[----:B------:R-:W4:Y:S01]  /*1880*/  LDCU.64 UR26, c[0x0][0x348] ;  /* 0x00006900ff1a77ac */ /* 0x000f220008000a00 */
[----:B-1----:R-:W-:-:S02]  /*1890*/  UIADD3 UR5, UPT, UPT, UR6, 0x1f, URZ ;  /* 0x0000001f06057890 */ /* 0x002fc4000fffe0ff */
[----:B------:R-:W-:Y:S02]  /*18a0*/  USHF.R.U32.HI UR45, URZ, 0x5, UR28 ;  /* 0x00000005ff2d7899 */ /* 0x000fe4000801161c */
[----:B------:R-:W-:Y:S02]  /*18b0*/  USHF.R.S32.HI UR4, URZ, 0x1f, UR5 ;  /* 0x0000001fff047899 */ /* 0x000fe40008011405 */
[----:B------:R-:W-:Y:S02]  /*18c0*/  UIADD3 UR46, UPT, UPT, UR6, 0x3e, URZ ;  /* 0x0000003e062e7890 */ /* 0x000fe4000fffe0ff */
[----:B------:R-:W-:Y:S02]  /*18d0*/  ULEA.HI UR4, UR4, UR5, URZ, 0x5 ;  /* 0x0000000504047291 */ /* 0x000fe4000f8f28ff */
[----:B------:R-:W-:Y:S02]  /*18e0*/  UIADD3 UR5, UPT, UPT, UR6, -0x1, URZ ;  /* 0xffffffff06057890 */ /* 0x000fe4000fffe0ff */
[----:B------:R-:W-:-:S02]  /*18f0*/  USHF.R.S32.HI UR43, URZ, 0x5, UR4 ;  /* 0x00000005ff2b7899 */ /* 0x000fc40008011404 */
[----:B------:R-:W-:Y:S02]  /*1900*/  UISETP.GE.U32.AND UP2, UPT, UR5, -0x3f, UPT ;  /* 0xffffffc10500788c */ /* 0x000fe4000bf46070 */
[----:B------:R-:W-:Y:S02]  /*1910*/  UISETP.LT.U32.AND UP0, UPT, UR43, 0x9, UPT ;  /* 0x000000092b00788c */ /* 0x000fe4000bf01070 */
[----:B--2---:R-:W-:Y:S02]  /*1920*/  ULEA UR7, UR8, UR7, 0x18 ;  /* 0x0000000708077291 */ /* 0x004fe4000f8ec0ff */
[----:B------:R-:W-:Y:S02]  /*1930*/  USEL UR41, UR43, 0x9, UP0 ;  /* 0x000000092b297887 */ /* 0x000fe40008000000 */
[----:B------:R-:W-:Y:S02]  /*1940*/  ULEA UR29, UR28, UR7, 0x1 ;  /* 0x000000071c1d7291 */ /* 0x000fe4000f8e08ff */
[----:B------:R-:W-:-:S02]  /*1950*/  UIADD3 UR21, UPT, UPT, UR41, -0x1, URZ ;  /* 0xffffffff29157890 */ /* 0x000fc4000fffe0ff */
[----:B------:R-:W-:Y:S01]  /*1960*/  @UP2 UIADD3 UR21, UPT, UPT, UR41, URZ, URZ ;  /* 0x000000ff29152290 */ /* 0x000fe2000fffe0ff */
[----:B------:R-:W1:Y:S01]  /*1970*/  LDCU UR39, c[0x0][0x374] ;  /* 0x00006e80ff2777ac */ /* 0x000e620008000800 */
[----:B------:R-:W-:Y:S02]  /*1980*/  USEL UR24, UR48, 0x2, UP1 ;  /* 0x0000000230187887 */ /* 0x000fe40008800000 */
[----:B------:R-:W-:Y:S02]  /*1990*/  UIADD3 UR29, UPT, UPT, UR29, 0x8800, URZ ;  /* 0x000088001d1d7890 */ /* 0x000fe4000fffe0ff */
[----:B------:R-:W-:Y:S02]  /*19a0*/  UIADD3 UR44, UPT, UPT, UR43, -UR41, URZ ;  /* 0x800000292b2c7290 */ /* 0x000fe4000fffe0ff */
[----:B------:R-:W-:Y:S01]  /*19b0*/  UIADD3 UR21, UPT, UPT, UR21, 0x1, URZ ;  /* 0x0000000115157890 */ /* 0x000fe2000fffe0ff */
[----:B---34-:R-:W-:-:S11]  /*19c0*/  UMOV UR5, URZ ;  /* 0x000000ff00057c82 */ /* 0x018fd60008000000 */
.L_x_43:
[----:B------:R-:W2:Y:S02]  /*19d0*/  S2UR UR4, SR_CgaCtaId ;  /* 0x00000000000479c3 */ /* 0x000ea40000008800 */
[----:B--2---:R-:W-:-:S09]  /*19e0*/  UISETP.NE.AND UP0, UPT, UR4, URZ, UPT ;  /* 0x000000ff0400728c */ /* 0x004fd2000bf05270 */
[----:B-1----:R-:W-:Y:S05]  /*19f0*/  BRA.U UP0, `(.L_x_24) ;  /* 0x0000000100287547 */ /* 0x002fea000b800000 */
[----:B------:R-:W-:Y:S02]  /*1a00*/  LEA R0, R9, UR7, 0x3 ;  /* 0x0000000709007c11 */ /* 0x000fe4000f8e18ff */
[----:B------:R-:W-:-:S04]  /*1a10*/  SHF.L.U32 R3, R8, 0x1f, RZ ;  /* 0x0000001f08037819 */ /* 0x000fc800000006ff */
[----:B------:R-:W2:Y:S02]  /*1a20*/  SYNCS.PHASECHK.TRANS64.TRYWAIT P0, [R0+URZ+0x150], R3 ;  /* 0x00015003000075a7 */ /* 0x000ea400080011ff */
[----:B--2---:R-:W-:Y:S05]  /*1a30*/  @!P0 BRA `(.L_x_25) ;  /* 0x0000007c00c08947 */ /* 0x004fea0003800000 */
.L_x_144:
[----:B------:R3:W-:Y:S01]  /*1a40*/  SYNCS.ARRIVE.TRANS64.A1T0 RZ, [R0+URZ+0x140], RZ ;  /* 0x000140ff00ff79a7 */ /* 0x0007e200081000ff */
[----:B------:R-:W-:-:S05]  /*1a50*/  VIADD R9, R9, 0x1 ;  /* 0x0000000109097836 */ /* 0x000fca0000000000 */
[----:B------:R-:W-:-:S04]  /*1a60*/  ISETP.NE.AND P0, PT, R9, 0x2, PT ;  /* 0x000000020900780c */ /* 0x000fc80003f05270 */
[----:B--2---:R-:W-:Y:S02]  /*1a70*/  SEL R3, RZ, 0x1, P0 ;  /* 0x00000001ff037807 */ /* 0x004fe40000000000 */
[----:B------:R-:W-:Y:S02]  /*1a80*/  SEL R9, R9, RZ, P0 ;  /* 0x000000ff09097207 */ /* 0x000fe40000000000 */
[----:B------:R-:W-:-:S07]  /*1a90*/  LOP3.LUT R8, R8, R3, RZ, 0x3c, !PT ;  /* 0x0000000308087212 */ /* 0x000fce00078e3cff */
.L_x_24:
[----:B------:R-:W-:Y:S01]  /*1aa0*/  ULEA UR4, UR5, UR7, 0x3 ;  /* 0x0000000705047291 */ /* 0x000fe2000f8e18ff */
[----:B---3--:R-:W-:Y:S01]  /*1ab0*/  SHF.L.U32 R0, R12, 0x1f, RZ ;  /* 0x0000001f0c007819 */ /* 0x008fe200000006ff */
[----:B------:R-:W-:Y:S02]  /*1ac0*/  UISETP.GE.U32.AND UP0, UPT, UR46, 0x3f, UPT ;  /* 0x0000003f2e00788c */ /* 0x000fe4000bf06070 */
[----:B------:R-:W-:Y:S02]  /*1ad0*/  USHF.L.U32 UR11, UR20, 0x8, URZ ;  /* 0x00000008140b7899 */ /* 0x000fe400080006ff */
[----:B------:R-:W-:Y:S01]  /*1ae0*/  ULEA UR35, UR16, UR45, 0x6 ;  /* 0x0000002d10237291 */ /* 0x000fe2000f8e30ff */
[----:B------:R-:W-:Y:S02]  /*1af0*/  UMOV UR13, URZ ;  /* 0x000000ff000d7c82 */ /* 0x000fe40008000000 */
[----:B------:R2:W3:Y:S02]  /*1b00*/  SYNCS.PHASECHK.TRANS64.TRYWAIT P0, [UR4+0x48], R0 ;  /* 0x00004800ff0075a7 */ /* 0x0004e40008001104 */
[----:B------:R-:W-:Y:S07]  /*1b10*/  BRA.U !UP0, `(.L_x_26) ;  /* 0x0000000108c07547 */ /* 0x000fee000b800000 */
[----:B------:R-:W-:Y:S01]  /*1b20*/  UMOV UR6, URZ ;  /* 0x000000ff00067c82 */ /* 0x000fe20008000000 */
[----:B------:R-:W-:-:S05]  /*1b30*/  UMOV UR4, UR5 ;  /* 0x0000000500047c82 */ /* 0x000fca0008000000 */
.L_x_32:
[----:B------:R-:W-:Y:S01]  /*1b40*/  ULEA UR33, UR4, UR7, 0x3 ;  /* 0x0000000704217291 */ /* 0x000fe2000f8e18ff */
[----:B---3--:R-:W-:Y:S01]  /*1b50*/  @!P3 MOV R2, 0x5000 ;  /* 0x000050000002b802 */ /* 0x008fe20000000f00 */
[----:B-1-3--:R-:W-:Y:S10]  /*1b60*/  @P0 BRA `(.L_x_27) ;  /* 0x00000000000c0947 */ /* 0x00aff40003800000 */
[----:B------:R-:W-:-:S04]  /*1b70*/  SHF.L.U32 R3, R12, 0x1f, RZ ;  /* 0x0000001f0c037819 */ /* 0x000fc800000006ff */
[----:B------:R-:W3:Y:S02]  /*1b80*/  SYNCS.PHASECHK.TRANS64.TRYWAIT P0, [UR33+0x48], R3 ;  /* 0x00004803ff0075a7 */ /* 0x000ee40008001121 */
[----:B---3--:R-:W-:Y:S05]  /*1b90*/  @!P0 BRA `(.L_x_28) ;  /* 0x0000007c007c8947 */ /* 0x008fea0003800000 */
.L_x_27:
[----:B------:R3:W-:Y:S01]  /*1ba0*/  @!P3 SYNCS.ARRIVE.TRANS64 RZ, [UR33], R2 ;  /* 0x00000002ffffb9a7 */ /* 0x0007e20008000021 */
[----:B------:R-:W-:-:S04]  /*1bb0*/  ULOP3.LUT UR5, UR24, 0x2, URZ, 0xfc, !UPT ;  /* 0x0000000218057892 */ /* 0x000fc8000f8efcff */
[----:B------:R-:W-:-:S09]  /*1bc0*/  UISETP.NE.AND UP0, UPT, UR5, 0x2, UPT ;  /* 0x000000020500788c */ /* 0x000fd2000bf05270 */
[----:B------:R-:W-:Y:S05]  /*1bd0*/  BRA.U UP0, `(.L_x_29) ;  /* 0x0000000100047547 */ /* 0x000fea000b800000 */
[----:B-1----:R-:W-:Y:S05]  /*1be0*/  BPT.TRAP 0x1 ;  /* 0x000000040000795c */ /* 0x002fea0000300000 */
.L_x_29:
[----:B------:R-:W-:Y:S04]  /*1bf0*/  BSSY.RECONVERGENT B0, `(.L_x_30) ;  /* 0x0000003000007945 */ /* 0x000fe80003800200 */
[----:B------:R-:W-:Y:S05]  /*1c00*/  @P2 BRA `(.L_x_31) ;  /* 0x0000000000042947 */ /* 0x000fea0003800000 */
[----:B-1----:R-:W-:Y:S05]  /*1c10*/  BPT.TRAP 0x1 ;  /* 0x000000040000795c */ /* 0x002fea0000300000 */
.L_x_31:
[----:B-1----:R-:W-:Y:S05]  /*1c20*/  BSYNC.RECONVERGENT B0 ;  /* 0x0000000000007941 */ /* 0x002fea0003800200 */
.L_x_30:
[----:B------:R-:W-:Y:S02]  /*1c30*/  UIADD3 UR5, UPT, UPT, UR4, 0x1, URZ ;  /* 0x0000000104057890 */ /* 0x000fe4000fffe0ff */
[----:B------:R-:W-:Y:S02]  /*1c40*/  UIADD3 UR16, UP1, UPT, UR26, 0x80, URZ ;  /* 0x000000801a107890 */ /* 0x000fe4000ff3e0ff */
[----:B------:R-:W-:Y:S02]  /*1c50*/  UISETP.NE.AND UP0, UPT, UR5, 0x9, UPT ;  /* 0x000000090500788c */ /* 0x000fe4000bf05270 */
[----:B------:R-:W-:Y:S02]  /*1c60*/  USHF.L.U32 UR34, UR6, 0x5, URZ ;  /* 0x0000000506227899 */ /* 0x000fe400080006ff */
[----:B------:R-:W-:Y:S02]  /*1c70*/  USEL UR9, URZ, 0x1, UP0 ;  /* 0x00000001ff097887 */ /* 0x000fe40008000000 */
[----:B------:R-:W-:-:S02]  /*1c80*/  USEL UR5, UR5, URZ, UP0 ;  /* 0x000000ff05057287 */ /* 0x000fc40008000000 */
[----:B------:R-:W-:Y:S02]  /*1c90*/  UIADD3 UR14, UP0, UPT, UR26, 0x180, URZ ;  /* 0x000001801a0e7890 */ /* 0x000fe4000ff1e0ff */
[----:B------:R-:W-:Y:S01]  /*1ca0*/  ULEA UR8, UR5, UR7, 0x3 ;  /* 0x0000000705087291 */ /* 0x000fe2000f8e18ff */
[----:B------:R-:W-:Y:S01]  /*1cb0*/  LOP3.LUT R12, R12, UR9, RZ, 0x3c, !PT ;  /* 0x000000090c0c7c12 */ /* 0x000fe2000f8e3cff */
[----:B------:R-:W-:Y:S02]  /*1cc0*/  ULEA UR9, UR4, UR28, 0xb ;  /* 0x0000001c04097291 */ /* 0x000fe4000f8e58ff */
[----:B------:R-:W-:Y:S01]  /*1cd0*/  UIADD3.X UR17, UPT, UPT, URZ, UR27, URZ, UP1, !UPT ;  /* 0x0000001bff117290 */ /* 0x000fe20008ffe4ff */
[----:B--2---:R-:W-:Y:S01]  /*1ce0*/  SHF.L.U32 R0, R12, 0x1f, RZ ;  /* 0x0000001f0c007819 */ /* 0x004fe200000006ff */
[----:B------:R-:W-:Y:S02]  /*1cf0*/  ULEA UR9, UR9, UR7, 0x1 ;  /* 0x0000000709097291 */ /* 0x000fe4000f8e08ff */
[----:B------:R-:W-:Y:S01]  /*1d00*/  UIADD3.X UR15, UPT, UPT, URZ, UR27, URZ, UP0, !UPT ;  /* 0x0000001bff0f7290 */ /* 0x000fe200087fe4ff */
[----:B------:R4:W1:Y:S01]  /*1d10*/  SYNCS.PHASECHK.TRANS64.TRYWAIT P0, [UR8+0x48], R0 ;  /* 0x00004800ff0075a7 */ /* 0x0008620008001108 */
[----:B------:R-:W-:-:S02]  /*1d20*/  ULEA UR8, UR4, UR7, 0xe ;  /* 0x0000000704087291 */ /* 0x000fc4000f8e70ff */
[----:B------:R-:W-:Y:S02]  /*1d30*/  UIADD3 UR32, UPT, UPT, UR9, 0x8800, URZ ;  /* 0x0000880009207890 */ /* 0x000fe4000fffe0ff */
[----:B------:R-:W-:Y:S01]  /*1d40*/  UIADD3 UR8, UPT, UPT, UR8, 0x11800, URZ ;  /* 0x0001180008087890 */ /* 0x000fe2000fffe0ff */
[----:B------:R-:W-:Y:S01]  /*1d50*/  UMOV UR13, 0xf0000 ;  /* 0x000f0000000d7882 */ /* 0x000fe20000000000 */
[----:B------:R-:W-:Y:S01]  /*1d60*/  UMOV UR18, 0x0 ;  /* 0x0000000000127882 */ /* 0x000fe20000000000 */
[----:B------:R-:W-:Y:S01]  /*1d70*/  UMOV UR19, 0x10000000 ;  /* 0x1000000000137882 */ /* 0x000fe20000000000 */
[----:B------:R-:W-:Y:S01]  /*1d80*/  UMOV UR12, UR36 ;  /* 0x00000024000c7c82 */ /* 0x000fe20008000000 */
[----:B------:R-:W-:Y:S01]  /*1d90*/  UMOV UR9, UR33 ;  /* 0x0000002100097c82 */ /* 0x000fe20008000000 */
[----:B------:R-:W-:Y:S01]  /*1da0*/  UMOV UR10, UR34 ;  /* 0x00000022000a7c82 */ /* 0x000fe20008000000 */
[----:B------:R2:W-:Y:S01]  /*1db0*/  UTMALDG.3D.MULTICAST [UR32], [UR16], UR13, desc[UR18] ;  /* 0x00001220100073b4 */ /* 0x0005e2000801180d */
[----:B------:R-:W-:Y:S01]  /*1dc0*/  UIADD3 UR6, UPT, UPT, UR6, 0x1, URZ ;  /* 0x0000000106067890 */ /* 0x000fe2000fffe0ff */
[----:B------:R-:W-:-:S03]  /*1dd0*/  UMOV UR4, UR5 ;  /* 0x0000000500047c82 */ /* 0x000fc60008000000 */
[----:B------:R-:W-:Y:S01]  /*1de0*/  UISETP.NE.AND UP0, UPT, UR6, UR21, UPT ;  /* 0x000000150600728c */ /* 0x000fe2000bf05270 */
[----:B------:R4:W-:Y:S01]  /*1df0*/  UTMALDG.3D [UR8], [UR14], desc[UR18] ;  /* 0x000012080e0075b4 */ /* 0x0009e20008011000 */
[----:B--2---:R-:W-:-:S07]  /*1e00*/  UMOV UR13, UR21 ;  /* 0x00000015000d7c82 */ /* 0x004fce0008000000 */
[----:B----4-:R-:W-:Y:S05]  /*1e10*/  BRA.U UP0, `(.L_x_32) ;  /* 0xfffffffd00487547 */ /* 0x010fea000b83ffff */
.L_x_26:
[----:B------:R-:W-:Y:S01]  /*1e20*/  ULEA UR4, UR5, UR7, 0x3 ;  /* 0x0000000705047291 */ /* 0x000fe2000f8e18ff */
[----:B--2---:R-:W-:Y:S01]  /*1e30*/  SHF.L.U32 R0, R12, 0x1f, RZ ;  /* 0x0000001f0c007819 */ /* 0x004fe200000006ff */
[----:B------:R-:W-:Y:S01]  /*1e40*/  @!P1 SYNCS.ARRIVE.TRANS64.A1T0 RZ, [UR7+0xd8], RZ ;  /* 0x0000d8ffffff99a7 */ /* 0x000fe20008100007 */
[----:B------:R-:W-:-:S06]  /*1e50*/  UISETP.GT.AND UP0, UPT, UR43, UR41, UPT ;  /* 0x000000292b00728c */ /* 0x000fcc000bf04270 */
[----:B-1-3--:R1:W2:Y:S03]  /*1e60*/  SYNCS.PHASECHK.TRANS64.TRYWAIT P0, [UR4+0x48], R0 ;  /* 0x00004800ff0075a7 */ /* 0x00a2a60008001104 */
[----:B------:R-:W-:Y:S05]  /*1e70*/  BRA.U !UP0, `(.L_x_33) ;  /* 0x0000000108bc7547 */ /* 0x000fea000b800000 */
[----:B------:R-:W-:Y:S01]  /*1e80*/  UIADD3 UR25, UPT, UPT, UR44, UR13, URZ ;  /* 0x0000000d2c197290 */ /* 0x000fe2000fffe0ff */
[----:B------:R-:W-:-:S11]  /*1e90*/  UMOV UR4, UR5 ;  /* 0x0000000500047c82 */ /* 0x000fd60008000000 */
.L_x_39:
[----:B------:R-:W-:Y:S01]  /*1ea0*/  ULEA UR17, UR4, UR7, 0x3 ;  /* 0x0000000704117291 */ /* 0x000fe2000f8e18ff */
[----:B--2---:R-:W-:Y:S01]  /*1eb0*/  @!P3 MOV R2, 0x5000 ;  /* 0x000050000002b802 */ /* 0x004fe20000000f00 */
[----:B--2-4-:R-:W-:Y:S10]  /*1ec0*/  @P0 BRA `(.L_x_34) ;  /* 0x00000000000c0947 */ /* 0x014ff40003800000 */
[----:B------:R-:W-:-:S04]  /*1ed0*/  SHF.L.U32 R3, R12, 0x1f, RZ ;  /* 0x0000001f0c037819 */ /* 0x000fc800000006ff */
[----:B------:R-:W2:Y:S02]  /*1ee0*/  SYNCS.PHASECHK.TRANS64.TRYWAIT P0, [UR17+0x48], R3 ;  /* 0x00004803ff0075a7 */ /* 0x000ea40008001111 */
[----:B--2---:R-:W-:Y:S05]  /*1ef0*/  @!P0 BRA `(.L_x_35) ;  /* 0x0000007800bc8947 */ /* 0x004fea0003800000 */
.L_x_34:
[----:B------:R2:W-:Y:S01]  /*1f00*/  @!P3 SYNCS.ARRIVE.TRANS64 RZ, [UR17], R2 ;  /* 0x00000002ffffb9a7 */ /* 0x0005e20008000011 */
[----:B------:R-:W-:-:S04]  /*1f10*/  ULOP3.LUT UR5, UR24, 0x2, URZ, 0xfc, !UPT ;  /* 0x0000000218057892 */ /* 0x000fc8000f8efcff */
[----:B------:R-:W-:-:S09]  /*1f20*/  UISETP.NE.AND UP0, UPT, UR5, 0x2, UPT ;  /* 0x000000020500788c */ /* 0x000fd2000bf05270 */
[----:B------:R-:W-:Y:S05]  /*1f30*/  BRA.U UP0, `(.L_x_36) ;  /* 0x0000000100047547 */ /* 0x000fea000b800000 */
[----:B------:R-:W-:Y:S05]  /*1f40*/  BPT.TRAP 0x1 ;  /* 0x000000040000795c */ /* 0x000fea0000300000 */
.L_x_36:
[----:B------:R-:W-:Y:S04]  /*1f50*/  BSSY.RECONVERGENT B0, `(.L_x_37) ;  /* 0x0000003000007945 */ /* 0x000fe80003800200 */
[----:B------:R-:W-:Y:S05]  /*1f60*/  @P2 BRA `(.L_x_38) ;  /* 0x0000000000042947 */ /* 0x000fea0003800000 */
[----:B------:R-:W-:Y:S05]  /*1f70*/  BPT.TRAP 0x1 ;  /* 0x000000040000795c */ /* 0x000fea0000300000 */
.L_x_38:
[----:B------:R-:W-:Y:S05]  /*1f80*/  BSYNC.RECONVERGENT B0 ;  /* 0x0000000000007941 */ /* 0x000fea0003800200 */
.L_x_37:
[----:B------:R-:W-:Y:S02]  /*1f90*/  UIADD3 UR5, UPT, UPT, UR4, 0x1, URZ ;  /* 0x0000000104057890 */ /* 0x000fe4000fffe0ff */
[----:B------:R-:W-:Y:S02]  /*1fa0*/  UIADD3 UR14, UP1, UPT, UR26, 0x80, URZ ;  /* 0x000000801a0e7890 */ /* 0x000fe4000ff3e0ff */
[----:B------:R-:W-:Y:S02]  /*1fb0*/  UISETP.NE.AND UP0, UPT, UR5, 0x9, UPT ;  /* 0x000000090500788c */ /* 0x000fe4000bf05270 */
[----:B------:R-:W-:Y:S02]  /*1fc0*/  USHF.L.U32 UR18, UR13, 0x5, URZ ;  /* 0x000000050d127899 */ /* 0x000fe400080006ff */
[----:B------:R-:W-:Y:S02]  /*1fd0*/  USEL UR8, URZ, 0x1, UP0 ;  /* 0x00000001ff087887 */ /* 0x000fe40008000000 */
[----:B------:R-:W-:-:S02]  /*1fe0*/  USEL UR5, UR5, URZ, UP0 ;  /* 0x000000ff05057287 */ /* 0x000fc40008000000 */
[----:B------:R-:W-:Y:S02]  /*1ff0*/  UIADD3 UR22, UP0, UPT, UR26, 0x180, URZ ;  /* 0x000001801a167890 */ /* 0x000fe4000ff1e0ff */
[----:B------:R-:W-:Y:S01]  /*2000*/  LOP3.LUT R12, R12, UR8, RZ, 0x3c, !PT ;  /* 0x000000080c0c7c12 */ /* 0x000fe2000f8e3cff */
[----:B------:R-:W-:Y:S02]  /*2010*/  ULEA UR6, UR5, UR7, 0x3 ;  /* 0x0000000705067291 */ /* 0x000fe4000f8e18ff */
[----:B------:R-:W-:Y:S01]  /*2020*/  ULEA UR8, UR4, UR7, 0xe ;  /* 0x0000000704087291 */ /* 0x000fe2000f8e70ff */
[----:B-1----:R-:W-:Y:S01]  /*2030*/  SHF.L.U32 R0, R12, 0x1f, RZ ;  /* 0x0000001f0c007819 */ /* 0x002fe200000006ff */
[----:B------:R-:W-:Y:S02]  /*2040*/  ULEA UR16, UR4, UR29, 0xc ;  /* 0x0000001d04107291 */ /* 0x000fe4000f8e60ff */
[----:B------:R-:W-:Y:S02]  /*2050*/  UIADD3.X UR15, UPT, UPT, URZ, UR27, URZ, UP1, !UPT ;  /* 0x0000001bff0f7290 */ /* 0x000fe40008ffe4ff */
[----:B------:R-:W-:Y:S01]  /*2060*/  UIADD3 UR8, UPT, UPT, UR8, 0x11800, URZ ;  /* 0x0001180008087890 */ /* 0x000fe2000fffe0ff */
[----:B------:R3:W4:Y:S01]  /*2070*/  SYNCS.PHASECHK.TRANS64.TRYWAIT P0, [UR6+0x48], R0 ;  /* 0x00004800ff0075a7 */ /* 0x0007220008001106 */
[----:B------:R-:W-:Y:S01]  /*2080*/  UIADD3.X UR23, UPT, UPT, URZ, UR27, URZ, UP0, !UPT ;  /* 0x0000001bff177290 */ /* 0x000fe200087fe4ff */
[----:B------:R-:W-:Y:S01]  /*2090*/  UMOV UR6, 0xf0000 ;  /* 0x000f000000067882 */ /* 0x000fe20000000000 */
[----:B------:R-:W-:Y:S01]  /*20a0*/  UMOV UR30, 0x0 ;  /* 0x00000000001e7882 */ /* 0x000fe20000000000 */
[----:B------:R-:W-:Y:S01]  /*20b0*/  UMOV UR31, 0x10000000 ;  /* 0x10000000001f7882 */ /* 0x000fe20000000000 */
[----:B------:R-:W-:Y:S01]  /*20c0*/  UMOV UR19, UR35 ;  /* 0x0000002300137c82 */ /* 0x000fe20008000000 */
[----:B------:R-:W-:Y:S01]  /*20d0*/  UMOV UR20, UR36 ;  /* 0x0000002400147c82 */ /* 0x000fe20008000000 */
[----:B------:R-:W-:Y:S01]  /*20e0*/  UMOV UR12, UR36 ;  /* 0x00000024000c7c82 */ /* 0x000fe20008000000 */
[----:B------:R-:W-:Y:S01]  /*20f0*/  UMOV UR9, UR17 ;  /* 0x0000001100097c82 */ /* 0x000fe20008000000 */
[----:B------:R-:W-:Y:S01]  /*2100*/  UMOV UR10, UR18 ;  /* 0x00000012000a7c82 */ /* 0x000fe20008000000 */
[----:B------:R3:W-:Y:S01]  /*2110*/  UTMALDG.3D.MULTICAST [UR16], [UR14], UR6, desc[UR30] ;  /* 0x00001e100e0073b4 */ /* 0x0007e20008011806 */
[----:B------:R-:W-:Y:S01]  /*2120*/  UIADD3 UR13, UPT, UPT, UR13, 0x1, URZ ;  /* 0x000000010d0d7890 */ /* 0x000fe2000fffe0ff */
[----:B------:R-:W-:-:S03]  /*2130*/  UMOV UR4, UR5 ;  /* 0x0000000500047c82 */ /* 0x000fc60008000000 */
[----:B------:R-:W-:Y:S01]  /*2140*/  UISETP.NE.AND UP0, UPT, UR13, UR25, UPT ;  /* 0x000000190d00728c */ /* 0x000fe2000bf05270 */
[----:B------:R3:W-:Y:S08]  /*2150*/  UTMALDG.3D [UR8], [UR22], desc[UR30] ;  /* 0x00001e08160075b4 */ /* 0x0007f00008011000 */
[----:B---3--:R-:W-:Y:S05]  /*2160*/  BRA.U UP0, `(.L_x_39) ;  /* 0xfffffffd004c7547 */ /* 0x008fea000b83ffff */
.L_x_33:
[C---:B------:R-:W-:Y:S01]  /*2170*/  LEA R3, R11.reuse, UR7, 0x3 ;  /* 0x000000070b037c11 */ /* 0x040fe2000f8e18ff */
[----:B------:R-:W-:Y:S01]  /*2180*/  NOP ;  /* 0x0000000000007918 */ /* 0x000fe20000000000 */
[----:B-1----:R-:W-:Y:S02]  /*2190*/  SHF.L.U32 R0, R10, 0x1f, RZ ;  /* 0x0000001f0a007819 */ /* 0x002fe400000006ff */
[----:B------:R-:W-:Y:S02]  /*21a0*/  LEA R5, R11, UR7, 0x4 ;  /* 0x000000070b057c11 */ /* 0x000fe4000f8e20ff */
[----:B--2-4-:R-:W1:Y:S02]  /*21b0*/  SYNCS.PHASECHK.TRANS64.TRYWAIT P0, [R3+URZ+0xe0], R0 ;  /* 0x0000e000030075a7 */ /* 0x014e6400080011ff */
[----:B-1----:R-:W-:Y:S05]  /*21c0*/  @!P0 BRA `(.L_x_40) ;  /* 0x0000007800208947 */ /* 0x002fea0003800000 */
.L_x_147:
[----:B------:R-:W2:Y:S01]  /*21d0*/  LDS.128 R4, [R5+0x170] ;  /* 0x0001700005047984 */ /* 0x000ea20000000c00 */
[----:B------:R-:W-:Y:S01]  /*21e0*/  UISETP.GE.AND UP0, UPT, UR42, 0x1, UPT ;  /* 0x000000012a00788c */ /* 0x000fe2000bf06270 */
[----:B------:R-:W-:Y:S01]  /*21f0*/  @!PT LDS RZ, [RZ] ;  /* 0x00000000fffff984 */ /* 0x000fe20000000800 */
[----:B------:R-:W-:Y:S01]  /*2200*/  @!PT LDS RZ, [RZ] ;  /* 0x00000000fffff984 */ /* 0x000fe20000000800 */
[----:B------:R-:W-:Y:S01]  /*2210*/  @!PT LDS RZ, [RZ] ;  /* 0x00000000fffff984 */ /* 0x000fe20000000800 */
[----:B------:R-:W-:Y:S01]  /*2220*/  @!PT LDS RZ, [RZ] ;  /* 0x00000000fffff984 */ /* 0x000fe20000000800 */
[----:B------:R3:W-:Y:S06]  /*2230*/  MEMBAR.ALL.CTA ;  /* 0x0000000000007992 */ /* 0x0007ec0000008000 */
[----:B---3--:R-:W3:Y:S01]  /*2240*/  FENCE.VIEW.ASYNC.S ;  /* 0x00000000000073c6 */ /* 0x008ee20000000000 */
[----:B--2---:R-:W-:-:S13]  /*2250*/  LOP3.LUT P0, RZ, R6, 0x1, RZ, 0xc0, !PT ;  /* 0x0000000106ff7812 */ /* 0x004fda000780c0ff */
[----:B---3--:R-:W-:Y:S01]  /*2260*/  VOTEU.ANY UP1, P0 ;  /* 0x0000000000ff7886 */ /* 0x008fe20000020100 */
[----:B------:R-:W-:-:S13]  /*2270*/  PLOP3.LUT P0, PT, PT, PT, UP1, 0x80, 0x8 ;  /* 0x000000000008781c */ /* 0x000fda0003f0f018 */
[----:B-1----:R-:W-:Y:S02]  /*2280*/  @P0 LOP3.LUT R0, R5, 0xffff, RZ, 0xc0, !PT ;  /* 0x0000ffff05000812 */ /* 0x002fe400078ec0ff */
[----:B------:R-:W-:Y:S02]  /*2290*/  @P0 MOV R2, R4 ;  /* 0x0000000400020202 */ /* 0x000fe40000000f00 */
[----:B------:R-:W-:Y:S01]  /*22a0*/  @P0 R2UR UR6, R0 ;  /* 0x00000000000602ca */ /* 0x000fe200000e0000 */
[----:B------:R-:W-:Y:S01]  /*22b0*/  VIADD R0, R3, 0xf0 ;  /* 0x000000f003007836 */ /* 0x000fe20000000000 */
[----:B------:R-:W-:Y:S02]  /*22c0*/  @P0 SHF.R.U32.HI R4, RZ, 0x10, R5 ;  /* 0x00000010ff040819 */ /* 0x000fe40000011605 */
[----:B------:R-:W-:Y:S02]  /*22d0*/  @P0 R2UR UR8, R2 ;  /* 0x00000000020802ca */ /* 0x000fe400000e0000 */
[----:B------:R-:W-:-:S02]  /*22e0*/  PRMT R0, RZ, 0x654, R0 ;  /* 0x00000654ff007816 */ /* 0x000fc40000000000 */
[----:B------:R-:W-:Y:S02]  /*22f0*/  @P0 R2UR UR4, R4 ;  /* 0x00000000040402ca */ /* 0x000fe400000e0000 */
[----:B------:R1:W-:Y:S03]  /*2300*/  SYNCS.ARRIVE.TRANS64.RED.A1T0 RZ, [R0+URZ], RZ ;  /* 0x000000ff00ff79a7 */ /* 0x0003e600081004ff */
[----:B------:R-:W-:-:S04]  /*2310*/  @UP1 UMOV UR37, UR6 ;  /* 0x0000000600251c82 */ /* 0x000fc80008000000 */
[----:B------:R-:W-:-:S04]  /*2320*/  @UP1 UMOV UR38, UR8 ;  /* 0x0000000800261c82 */ /* 0x000fc80008000000 */
[----:B------:R-:W-:Y:S01]  /*2330*/  @UP1 UMOV UR36, UR4 ;  /* 0x0000000400241c82 */ /* 0x000fe20008000000 */
[----:B------:R-:W-:Y:S05]  /*2340*/  BRA.U !UP0, `(.L_x_41) ;  /* 0x0000000108d47547 */ /* 0x000fea000b800000 */
[----:B------:R-:W2:Y:S01]  /*2350*/  LDCU.128 UR12, c[0x0][0xb10] ;  /* 0x00016200ff0c77ac */ /* 0x000ea20008000c00 */
[----:B------:R-:W3:Y:S01]  /*2360*/  LDCU UR25, c[0x0][0xb20] ;  /* 0x00016400ff1977ac */ /* 0x000ee20008000800 */
[----:B------:R-:W4:Y:S01]  /*2370*/  LDCU UR20, c[0x0][0xb0c] ;  /* 0x00016180ff1477ac */ /* 0x000f220008000800 */
[----:B------:R-:W1:Y:S01]  /*2380*/  LDCU.64 UR10, c[0x0][0xb28] ;  /* 0x00016500ff0a77ac */ /* 0x000e620008000a00 */
[----:B------:R-:W-:Y:S02]  /*2390*/  UISETP.NE.AND UP3, UPT, UR42, 0x1, UPT ;  /* 0x000000012a00788c */ /* 0x000fe4000bf65270 */
[----:B--2---:R-:W-:Y:S02]  /*23a0*/  UIMAD.WIDE.U32 UR16, UR39, UR15, URZ ;  /* 0x0000000f271072a5 */ /* 0x004fe4000f8e00ff */
[----:B------:R-:W-:Y:S02]  /*23b0*/  UIMAD.WIDE.U32 UR8, UR40, UR12, URZ ;  /* 0x0000000c280872a5 */ /* 0x000fe4000f8e00ff */
[----:B------:R-:W-:-:S02]  /*23c0*/  UISETP.NE.AND UP0, UPT, UR14, 0x1, UPT ;  /* 0x000000010e00788c */ /* 0x000fc4000bf05270 */
[----:B------:R-:W-:Y:S01]  /*23d0*/  UIMAD.WIDE.U32 UR22, UR37, UR15, URZ ;  /* 0x0000000f251672a5 */ /* 0x000fe2000f8e00ff */
[----:B------:R-:W-:Y:S02]  /*23e0*/  UMOV UR16, UR17 ;  /* 0x0000001100107c82 */ /* 0x000fe40008000000 */
[----:B------:R-:W-:Y:S01]  /*23f0*/  UMOV UR8, UR9 ;  /* 0x0000000900087c82 */ /* 0x000fe20008000000 */
[----:B---3--:R-:W-:Y:S02]  /*2400*/  USHF.R.U32.HI UR16, URZ, UR25, UR16 ;  /* 0x00000019ff107299 */ /* 0x008fe40008011610 */
[----:B----4-:R-:W-:Y:S02]  /*2410*/  UISETP.NE.AND UP2, UPT, UR20, 0x1, UPT ;  /* 0x000000011400788c */ /* 0x010fe4000bf45270 */
[----:B------:R-:W-:Y:S02]  /*2420*/  USHF.R.U32.HI UR8, URZ, UR13, UR8 ;  /* 0x0000000dff087299 */ /* 0x000fe40008011608 */
[----:B------:R-:W-:-:S02]  /*2430*/  USEL UR6, UR39, UR16, !UP0 ;  /* 0x0000001027067287 */ /* 0x000fc4000c000000 */
[----:B------:R-:W-:Y:S02]  /*2440*/  USEL UR8, UR40, UR8, !UP2 ;  /* 0x0000000828087287 */ /* 0x000fe4000d000000 */
[----:B-1----:R-:W-:Y:S01]  /*2450*/  UIMAD.WIDE.U32 UR16, UR6, UR10, URZ ;  /* 0x0000000a061072a5 */ /* 0x002fe2000f8e00ff */
[----:B------:R-:W-:Y:S01]  /*2460*/  UMOV UR4, UR23 ;  /* 0x0000001700047c82 */ /* 0x000fe20008000000 */
[----:B------:R-:W-:Y:S02]  /*2470*/  UIMAD.WIDE.U32 UR18, UR38, UR12, URZ ;  /* 0x0000000c261272a5 */ /* 0x000fe4000f8e00ff */
[----:B------:R-:W-:-:S03]  /*2480*/  UIMAD.WIDE.U32 UR22, UR8, UR10, URZ ;  /* 0x0000000a081672a5 */ /* 0x000fc6000f8e00ff */
[----:B------:R-:W-:Y:S01]  /*2490*/  UMOV UR16, UR17 ;  /* 0x0000001100107c82 */ /* 0x000fe20008000000 */
[----:B------:R-:W-:Y:S02]  /*24a0*/  USHF.R.U32.HI UR4, URZ, UR25, UR4 ;  /* 0x00000019ff047299 */ /* 0x000fe40008011604 */
[----:B------:R-:W-:Y:S01]  /*24b0*/  @UP3 USHF.R.U32.HI UR6, URZ, UR11, UR16 ;  /* 0x0000000bff063299 */ /* 0x000fe20008011610 */
[----:B------:R-:W-:Y:S01]  /*24c0*/  UMOV UR18, UR19 ;  /* 0x0000001300127c82 */ /* 0x000fe20008000000 */
[----:B------:R-:W-:Y:S01]  /*24d0*/  UMOV UR22, UR23 ;  /* 0x0000001700167c82 */ /* 0x000fe20008000000 */
[----:B------:R-:W-:Y:S02]  /*24e0*/  USHF.R.U32.HI UR13, URZ, UR13, UR18 ;  /* 0x0000000dff0d7299 */ /* 0x000fe40008011612 */
[----:B------:R-:W-:Y:S02]  /*24f0*/  USEL UR4, UR37, UR4, !UP0 ;  /* 0x0000000425047287 */ /* 0x000fe4000c000000 */
[----:B------:R-:W-:-:S02]  /*2500*/  @UP3 USHF.R.U32.HI UR8, URZ, UR11, UR22 ;  /* 0x0000000bff083299 */ /* 0x000fc40008011616 */
[----:B------:R-:W-:Y:S02]  /*2510*/  UIMAD UR9, UR42, UR6, URZ ;  /* 0x000000062a0972a4 */ /* 0x000fe4000f8e02ff */
[----:B------:R-:W-:Y:S02]  /*2520*/  USEL UR6, UR38, UR13, !UP2 ;  /* 0x0000000d26067287 */ /* 0x000fe4000d000000 */
[----:B------:R-:W-:Y:S02]  /*2530*/  UIMAD UR12, UR42, UR8, URZ ;  /* 0x000000082a0c72a4 */ /* 0x000fe4000f8e02ff */
[----:B------:R-:W-:Y:S02]  /*2540*/  UISETP.GE.AND UP0, UPT, UR4, UR9, UPT ;  /* 0x000000090400728c */ /* 0x000fe4000bf06270 */
[----:B------:R-:W-:Y:S02]  /*2550*/  UIMAD.WIDE.U32 UR16, UR4, UR10, URZ ;  /* 0x0000000a041072a5 */ /* 0x000fe4000f8e00ff */
[----:B------:R-:W-:-:S02]  /*2560*/  UISETP.GE.OR UP0, UPT, UR6, UR12, UP0 ;  /* 0x0000000c0600728c */ /* 0x000fc40008706670 */
        /* <DEDUP_REMOVED lines=19> */
.L_x_41:
[----:B------:R-:W2:Y:S02]  /*26a0*/  LDCU UR4, c[0x0][0xb30] ;  /* 0x00016600ff0477ac */ /* 0x000ea40008000800 */
[----:B--2---:R-:W-:-:S09]  /*26b0*/  UISETP.NE.AND UP0, UPT, UR4, 0x1, UPT ;  /* 0x000000010400788c */ /* 0x004fd2000bf05270 */
[----:B------:R-:W-:Y:S05]  /*26c0*/  BRA.U UP0, `(.L_x_42) ;  /* 0x0000000100447547 */ /* 0x000fea000b800000 */
[----:B------:R-:W2:Y:S01]  /*26d0*/  LDCU.128 UR12, c[0x0][0xb10] ;  /* 0x00016200ff0c77ac */ /* 0x000ea20008000c00 */
[----:B------:R-:W3:Y:S01]  /*26e0*/  LDCU UR16, c[0x0][0xb0c] ;  /* 0x00016180ff1077ac */ /* 0x000ee20008000800 */
[----:B------:R-:W4:Y:S01]  /*26f0*/  LDCU UR17, c[0x0][0xb20] ;  /* 0x00016400ff1177ac */ /* 0x000f220008000800 */
[----:B--2---:R-:W-:Y:S02]  /*2700*/  UIMAD.WIDE.U32 UR10, UR38, UR12, URZ ;  /* 0x0000000c260a72a5 */ /* 0x004fe4000f8e00ff */
[----:B------:R-:W-:Y:S02]  /*2710*/  UIMAD.WIDE.U32 UR8, UR37, UR15, URZ ;  /* 0x0000000f250872a5 */ /* 0x000fe4000f8e00ff */
[----:B---3--:R-:W-:Y:S02]  /*2720*/  UISETP.NE.AND UP2, UPT, UR16, 0x1, UPT ;  /* 0x000000011000788c */ /* 0x008fe4000bf45270 */
[----:B------:R-:W-:Y:S01]  /*2730*/  UISETP.NE.AND UP0, UPT, UR14, 0x1, UPT ;  /* 0x000000010e00788c */ /* 0x000fe2000bf05270 */
[----:B------:R-:W-:-:S02]  /*2740*/  UMOV UR6, UR11 ;  /* 0x0000000b00067c82 */ /* 0x000fc40008000000 */
[----:B------:R-:W-:Y:S01]  /*2750*/  UMOV UR4, UR9 ;  /* 0x0000000900047c82 */ /* 0x000fe20008000000 */
[----:B------:R-:W-:Y:S02]  /*2760*/  USHF.R.U32.HI UR6, URZ, UR13, UR6 ;  /* 0x0000000dff067299 */ /* 0x000fe40008011606 */
[----:B----4-:R-:W-:Y:S02]  /*2770*/  USHF.R.U32.HI UR4, URZ, UR17, UR4 ;  /* 0x00000011ff047299 */ /* 0x010fe40008011604 */
[----:B------:R-:W-:Y:S02]  /*2780*/  USEL UR6, UR38, UR6, !UP2 ;  /* 0x0000000626067287 */ /* 0x000fe4000d000000 */
[----:B------:R-:W-:-:S04]  /*2790*/  USEL UR4, UR37, UR4, !UP0 ;  /* 0x0000000425047287 */ /* 0x000fc8000c000000 */
[----:B------:R-:W-:Y:S02]  /*27a0*/  UIADD3 UR8, UPT, UPT, UR6, -UR4, URZ ;  /* 0x8000000406087290 */ /* 0x000fe4000fffe0ff */
[----:B------:R-:W-:Y:S02]  /*27b0*/  UIADD3 UR4, UPT, UPT, -UR6, UR4, URZ ;  /* 0x0000000406047290 */ /* 0x000fe4000fffe1ff */
[----:B------:R-:W-:Y:S02]  /*27c0*/  UIMAD UR37, UR8, UR14, UR37 ;  /* 0x0000000e082572a4 */ /* 0x000fe4000f8e0225 */
[----:B------:R-:W-:-:S12]  /*27d0*/  UIMAD UR38, UR4, UR16, UR38 ;  /* 0x00000010042672a4 */ /* 0x000fd8000f8e0226 */
.L_x_42:
[----:B------:R-:W-:Y:S01]  /*27e0*/  VIADD R11, R11, 0x1 ;  /* 0x000000010b0b7836 */ /* 0x000fe20000000000 */
[----:B------:R-:W-:Y:S02]  /*27f0*/  R2UR UR6, R84 ;  /* 0x00000000540672ca */ /* 0x000fe400000e0000 */
[----:B------:R-:W-:Y:S02]  /*2800*/  R2UR UR4, R83 ;  /* 0x00000000530472ca */ /* 0x000fe400000e0000 */
[C---:B------:R-:W-:Y:S02]  /*2810*/  ISETP.NE.AND P0, PT, R11.reuse, 0x2, PT ;  /* 0x000000020b00780c */ /* 0x040fe40003f05270 */
[----:B------:R-:W-:Y:S02]  /*2820*/  PLOP3.LUT P1, PT, PT, PT, PT, 0x80, 0x8 ;  /* 0x000000000008781c */ /* 0x000fe40003f2f070 */
[----:B------:R-:W-:Y:S02]  /*2830*/  SEL R3, RZ, 0x1, P0 ;  /* 0x00000001ff037807 */ /* 0x000fe40000000000 */
[----:B------:R-:W-:-:S02]  /*2840*/  SEL R11, R11, RZ, P0 ;  /* 0x000000ff0b0b7207 */ /* 0x000fc40000000000 */
[----:B------:R-:W-:Y:S01]  /*2850*/  LOP3.LUT R10, R10, R3, RZ, 0x3c, !PT ;  /* 0x000000030a0a7212 */ /* 0x000fe200078e3cff */
[----:B------:R-:W-:Y:S02]  /*2860*/  UIADD3 UR16, UPT, UPT, UR38, UR6, URZ ;  /* 0x0000000626107290 */ /* 0x000fe4000fffe0ff */
[----:B------:R-:W-:Y:S01]  /*2870*/  UIADD3 UR20, UPT, UPT, UR37, UR4, URZ ;  /* 0x0000000425147290 */ /* 0x000fe2000fffe0ff */
[----:B------:R-:W-:Y:S11]  /*2880*/  BRA.U UP1, `(.L_x_43) ;  /* 0xfffffff101507547 */ /* 0x000ff6000b83ffff */
[----:B------:R-:W-:Y:S01]  /*2890*/  UIADD3 UR7, UPT, UPT, UR7, 0x48, URZ ;  /* 0x0000004807077890 */ /* 0x000fe2000fffe0ff */
[----:B------:R-:W-:-:S03]  /*28a0*/  SHF.L.U32 R3, R12, 0x1f, RZ ;  /* 0x0000001f0c037819 */ /* 0x000fc600000006ff */
[----:B------:R-:W-:-:S09]  /*28b0*/  ULEA UR4, UR5, UR7, 0x3 ;  /* 0x0000000705047291 */ /* 0x000fd2000f8e18ff */
[----:B------:R-:W2:Y:S02]  /*28c0*/  SYNCS.PHASECHK.TRANS64.TRYWAIT P0, [UR4], R3 ;  /* 0x00000003ff0075a7 */ /* 0x000ea40008001104 */
[----:B--2---:R-:W-:Y:S05]  /*28d0*/  @!P0 BRA `(.L_x_44) ;  /* 0x0000007000708947 */ /* 0x004fea0003800000 */
.L_x_149:
[----:B------:R-:W-:-:S04]  /*28e0*/  UIADD3 UR4, UPT, UPT, UR5, 0x1, URZ ;  /* 0x0000000105047890 */ /* 0x000fc8000fffe0ff */
[----:B------:R-:W-:-:S04]  /*28f0*/  UISETP.NE.AND UP0, UPT, UR4, 0x9, UPT ;  /* 0x000000090400788c */ /* 0x000fc8000bf05270 */
[----:B------:R-:W-:Y:S02]  /*2900*/  USEL UR6, URZ, 0x1, UP0 ;  /* 0x00000001ff067887 */ /* 0x000fe40008000000 */
[----:B------:R-:W-:-:S04]  /*2910*/  USEL UR4, UR4, URZ, UP0 ;  /* 0x000000ff04047287 */ /* 0x000fc80008000000 */
[----:B------:R-:W-:Y:S01]  /*2920*/  ULEA UR5, UR4, UR7, 0x3 ;  /* 0x0000000704057291 */ /* 0x000fe2000f8e18ff */
[----:B------:R-:W-:-:S04]  /*2930*/  LOP3.LUT R2, R12, UR6, RZ, 0x3c, !PT ;  /* 0x000000060c027c12 */ /* 0x000fc8000f8e3cff */
[----:B-1----:R-:W-:-:S04]  /*2940*/  SHF.L.U32 R3, R2, 0x1f, RZ ;  /* 0x0000001f02037819 */ /* 0x002fc800000006ff */
[----:B------:R-:W1:Y:S02]  /*2950*/  SYNCS.PHASECHK.TRANS64.TRYWAIT P0, [UR5], R3 ;  /* 0x00000003ff0075a7 */ /* 0x000e640008001105 */
[----:B-1----:R-:W-:Y:S05]  /*2960*/  @!P0 BRA `(.L_x_45) ;  /* 0x0000007000648947 */ /* 0x002fea0003800000 */
.L_x_151:
        /* <DEDUP_REMOVED lines=9> */
.L_x_153:
        /* <DEDUP_REMOVED lines=9> */
.L_x_155:
        /* <DEDUP_REMOVED lines=9> */
.L_x_157:
        /* <DEDUP_REMOVED lines=9> */
.L_x_159:
        /* <DEDUP_REMOVED lines=9> */
.L_x_161:
        /* <DEDUP_REMOVED lines=9> */
.L_x_163:
[----:B------:R-:W-:-:S04]  /*2cd0*/  UIADD3 UR4, UPT, UPT, UR4, 0x1, URZ ;  /* 0x0000000104047890 */ /* 0x000fc8000fffe0ff */
[----:B------:R-:W-:-:S04]  /*2ce0*/  UISETP.NE.AND UP0, UPT, UR4, 0x9, UPT ;  /* 0x000000090400788c */ /* 0x000fc8000bf05270 */
[----:B------:R-:W-:Y:S02]  /*2cf0*/  USEL UR5, URZ, 0x1, UP0 ;  /* 0x00000001ff057887 */ /* 0x000fe40008000000 */
[----:B------:R-:W-:-:S04]  /*2d00*/  USEL UR4, UR4, URZ, UP0 ;  /* 0x000000ff04047287 */ /* 0x000fc80008000000 */
[----:B------:R-:W-:Y:S01]  /*2d10*/  ULEA UR4, UR4, UR7, 0x3 ;  /* 0x0000000704047291 */ /* 0x000fe2000f8e18ff */
[----:B-1----:R-:W-:-:S04]  /*2d20*/  LOP3.LUT R3, R2, UR5, RZ, 0x3c, !PT ;  /* 0x0000000502037c12 */ /* 0x002fc8000f8e3cff */
[----:B------:R-:W-:Y:S01]  /*2d30*/  SHF.L.U32 R3, R3, 0x1f, RZ ;  /* 0x0000001f03037819 */ /* 0x000fe200000006ff */
[----:B------:R-:W-:-:S07]  /*2d40*/  IMAD.U32 R0, RZ, RZ, UR4 ;  /* 0x00000004ff007e24 */ /* 0x000fce000f8e00ff */
.L_x_52:
[----:B-1----:R1:W2:Y:S02]  /*2d50*/  SYNCS.PHASECHK.TRANS64.TRYWAIT P0, [R0+URZ], R3 ;  /* 0x00000003000075a7 */ /* 0x0022a400080011ff */
[----:B--2---:R-:W-:Y:S05]  /*2d60*/  @!P0 NANOSLEEP.SYNCS 0x989680 ;  /* 0x009896800000895d */ /* 0x004fea0003900000 */
[----:B------:R-:W2:Y:S02]  /*2d70*/  @!P0 SYNCS.PHASECHK.TRANS64 P0, [R0+URZ], R3 ;  /* 0x00000003000085a7 */ /* 0x000ea400080010ff */
[----:B--2---:R-:W-:Y:S05]  /*2d80*/  @P0 EXIT ;  /* 0x000000000000094d */ /* 0x004fea0003800000 */
[----:B------:R-:W-:Y:S05]  /*2d90*/  BRA `(.L_x_52) ;  /* 0xfffffffc00ec7947 */ /* 0x000fea000383ffff */
.L_x_23:
[----:B------:R-:W1:Y:S02]  /*2da0*/  S2UR UR4, SR_CgaCtaId ;  /* 0x00000000000479c3 */ /* 0x000e640000008800 */
[----:B-1----:R-:W-:-:S04]  /*2db0*/  UISETP.NE.AND UP0, UPT, UR4, URZ, UPT ;  /* 0x000000ff0400728c */ /* 0x002fc8000bf05270 */
[----:B------:R-:W-:-:S09]  /*2dc0*/  UISETP.NE.OR UP0, UPT, UR17, 0x1, UP0 ;  /* 0x000000011100788c */ /* 0x000fd20008705670 */
[----:B------:R-:W-:Y:S05]  /*2dd0*/  BRA.U UP0, `(.L_x_53) ;  /* 0x00000005004c7547 */ /* 0x000fea000b800000 */
[----:B------:R-:W1:Y:S01]  /*2de0*/  S2UR UR5, SR_CgaCtaId ;  /* 0x00000000000579c3 */ /* 0x000e620000008800 */
[----:B------:R-:W-:Y:S01]  /*2df0*/  UMOV UR4, 0x400 ;  /* 0x0000040000047882 */ /* 0x000fe20000000000 */
[----:B------:R-:W-:Y:S01]  /*2e00*/  ISETP.GE.U32.AND P2, PT, R0, 0x4, PT ;  /* 0x000000040000780c */ /* 0x000fe20003f46070 */
[----:B------:R-:W-:Y:S01]  /*2e10*/  IMAD.MOV.U32 R12, RZ, RZ, 0x1 ;  /* 0x00000001ff0c7424 */ /* 0x000fe200078e00ff */
[----:B------:R-:W-:Y:S02]  /*2e20*/  CS2R R10, SRZ ;  /* 0x00000000000a7805 */ /* 0x000fe4000001ff00 */
[----:B------:R-:W-:Y:S01]  /*2e30*/  CS2R R8, SRZ ;  /* 0x0000000000087805 */ /* 0x000fe2000001ff00 */
[----:B-1----:R-:W-:-:S03]  /*2e40*/  ULEA UR6, UR5, UR4, 0x18 ;  /* 0x0000000405067291 */ /* 0x002fc6000f8ec0ff */
[----:B------:R-:W-:-:S09]  /*2e50*/  UMOV UR5, URZ ;  /* 0x000000ff00057c82 */ /* 0x000fd20008000000 */
.L_x_57:
[----:B------:R-:W-:Y:S02]  /*2e60*/  LEA R2, R8, UR6, 0x3 ;  /* 0x0000000608027c11 */ /* 0x000fe4000f8e18ff */
[----:B------:R-:W-:-:S03]  /*2e70*/  SHF.L.U32 R5, R9, 0x1f, RZ ;  /* 0x0000001f09057819 */ /* 0x000fc600000006ff */
[----:B------:R-:W-:Y:S01]  /*2e80*/  VIADD R4, R2, 0x150 ;  /* 0x0000015002047836 */ /* 0x000fe20000000000 */
[----:B------:R-:W1:Y:S02]  /*2e90*/  SYNCS.PHASECHK.TRANS64.TRYWAIT P0, [R2+URZ+0x140], R5 ;  /* 0x00014005020075a7 */ /* 0x000e6400080011ff */
[----:B-1----:R-:W-:Y:S05]  /*2ea0*/  @!P0 BRA `(.L_x_54) ;  /* 0x0000006c00bc8947 */ /* 0x002fea0003800000 */
.L_x_164:
[----:B------:R-:W-:Y:S01]  /*2eb0*/  ULEA UR4, UR5, UR6, 0x3 ;  /* 0x0000000605047291 */ /* 0x000fe2000f8e18ff */
[----:B------:R-:W-:Y:S02]  /*2ec0*/  PRMT R4, RZ, 0x654, R4 ;  /* 0x00000654ff047816 */ /* 0x000fe40000000004 */
[----:B-1----:R-:W-:Y:S01]  /*2ed0*/  SHF.L.U32 R5, R12, 0x1f, RZ ;  /* 0x0000001f0c057819 */ /* 0x002fe200000006ff */
[----:B------:R-:W-:Y:S01]  /*2ee0*/  UIADD3 UR7, UPT, UPT, UR4, 0xe0, URZ ;  /* 0x000000e004077890 */ /* 0x000fe2000fffe0ff */
[----:B------:R1:W-:Y:S05]  /*2ef0*/  SYNCS.ARRIVE.TRANS64.RED.A1T0 RZ, [R4+URZ], RZ ;  /* 0x000000ff04ff79a7 */ /* 0x0003ea00081004ff */
[----:B------:R-:W-:Y:S01]  /*2f00*/  IMAD.U32 R7, RZ, RZ, UR7 ;  /* 0x00000007ff077e24 */ /* 0x000fe2000f8e00ff */
[----:B------:R-:W2:Y:S04]  /*2f10*/  SYNCS.PHASECHK.TRANS64.TRYWAIT P0, [UR4+0xf0], R5 ;  /* 0x0000f005ff0075a7 */ /* 0x000ea80008001104 */
[----:B------:R-:W-:Y:S01]  /*2f20*/  PRMT R6, R0, 0x654, R7 ;  /* 0x0000065400067816 */ /* 0x000fe20000000007 */
[----:B-1----:R-:W-:Y:S01]  /*2f30*/  @!P2 IMAD.MOV.U32 R4, RZ, RZ, 0x10 ;  /* 0x00000010ff04a424 */ /* 0x002fe200078e00ff */
[----:B--2---:R-:W-:Y:S06]  /*2f40*/  @!P0 BRA `(.L_x_55) ;  /* 0x0000006c00a88947 */ /* 0x004fec0003800000 */
.L_x_166:
[----:B------:R-:W-:Y:S01]  /*2f50*/  ULEA UR8, UR5, UR6, 0x4 ;  /* 0x0000000605087291 */ /* 0x000fe2000f8e20ff */
[----:B------:R-:W-:Y:S01]  /*2f60*/  SEL R3, R6, R3, !P2 ;  /* 0x0000000306037207 */ /* 0x000fe20005000000 */
[----:B------:R-:W-:Y:S01]  /*2f70*/  UIADD3 UR9, UPT, UPT, UR4, 0xe0, URZ ;  /* 0x000000e004097890 */ /* 0x000fe2000fffe0ff */
[----:B-1----:R-:W-:Y:S01]  /*2f80*/  LEA R2, R11, UR6, 0x3 ;  /* 0x000000060b027c11 */ /* 0x002fe2000f8e18ff */
[----:B------:R-:W-:Y:S01]  /*2f90*/  UIADD3 UR8, UPT, UPT, UR8, 0x170, URZ ;  /* 0x0000017008087890 */ /* 0x000fe2000fffe0ff */
[----:B------:R-:W-:Y:S01]  /*2fa0*/  SHF.L.U32 R5, R10, 0x1f, RZ ;  /* 0x0000001f0a057819 */ /* 0x000fe200000006ff */
[----:B------:R1:W-:Y:S01]  /*2fb0*/  @!P2 SYNCS.ARRIVE.TRANS64.RED RZ, [R3+URZ], R4 ;  /* 0x0000000403ffa9a7 */ /* 0x0003e200080004ff */
[----:B------:R-:W-:Y:S01]  /*2fc0*/  UIADD3 UR4, UPT, UPT, UR5, 0x1, URZ ;  /* 0x0000000105047890 */ /* 0x000fe2000fffe0ff */
[----:B------:R-:W-:-:S03]  /*2fd0*/  VIADD R8, R8, 0x1 ;  /* 0x0000000108087836 */ /* 0x000fc60000000000 */
[----:B------:R-:W-:Y:S02]  /*2fe0*/  UISETP.NE.AND UP0, UPT, UR4, 0x2, UPT ;  /* 0x000000020400788c */ /* 0x000fe4000bf05270 */
[----:B------:R-:W-:Y:S06]  /*2ff0*/  UGETNEXTWORKID.BROADCAST [UR8], [UR9] ;  /* 0x00000000080073ca */ /* 0x000fec0008000100 */
[----:B------:R-:W-:Y:S01]  /*3000*/  USEL UR7, URZ, 0x1, UP0 ;  /* 0x00000001ff077887 */ /* 0x000fe20008000000 */
[----:B------:R-:W-:Y:S01]  /*3010*/  ISETP.NE.AND P0, PT, R8, 0x2, PT ;  /* 0x000000020800780c */ /* 0x000fe20003f05270 */
[----:B------:R-:W-:Y:S01]  /*3020*/  USEL UR5, UR4, URZ, UP0 ;  /* 0x000000ff04057287 */ /* 0x000fe20008000000 */
[----:B------:R-:W2:Y:S03]  /*3030*/  SYNCS.PHASECHK.TRANS64.TRYWAIT P1, [R2+URZ+0xe0], R5 ;  /* 0x0000e005020075a7 */ /* 0x000ea600080211ff */
[----:B------:R-:W-:Y:S01]  /*3040*/  LOP3.LUT R12, R12, UR7, RZ, 0x3c, !PT ;  /* 0x000000070c0c7c12 */ /* 0x000fe2000f8e3cff */
[----:B-12---:R-:W-:Y:S07]  /*3050*/  @!P1 BRA `(.L_x_56) ;  /* 0x0000006c007c9947 */ /* 0x006fee0003800000 */
.L_x_167:
[C---:B------:R-:W-:Y:S01]  /*3060*/  LEA R4, R11.reuse, UR6, 0x4 ;  /* 0x000000060b047c11 */ /* 0x040fe2000f8e20ff */
[----:B-1----:R-:W-:Y:S01]  /*3070*/  VIADD R2, R2, 0xf0 ;  /* 0x000000f002027836 */ /* 0x002fe20000000000 */
[----:B------:R-:W-:Y:S01]  /*3080*/  SEL R8, R8, RZ, P0 ;  /* 0x000000ff08087207 */ /* 0x000fe20000000000 */
[----:B------:R-:W-:-:S03]  /*3090*/  VIADD R11, R11, 0x1 ;  /* 0x000000010b0b7836 */ /* 0x000fc60000000000 */
[----:B------:R-:W1:Y:S01]  /*30a0*/  LDS.128 R4, [R4+0x170] ;  /* 0x0001700004047984 */ /* 0x000e620000000c00 */
[----:B------:R-:W-:Y:S02]  /*30b0*/  PRMT R2, RZ, 0x654, R2 ;  /* 0x00000654ff027816 */ /* 0x000fe40000000002 */
[C---:B------:R-:W-:Y:S01]  /*30c0*/  ISETP.NE.AND P1, PT, R11.reuse, 0x2, PT ;  /* 0x000000020b00780c */ /* 0x040fe20003f25270 */
[----:B------:R-:W-:Y:S01]  /*30d0*/  @!PT LDS RZ, [RZ] ;  /* 0x00000000fffff984 */ /* 0x000fe20000000800 */
[----:B------:R-:W-:Y:S01]  /*30e0*/  @!PT LDS RZ, [RZ] ;  /* 0x00000000fffff984 */ /* 0x000fe20000000800 */
[----:B------:R-:W-:Y:S01]  /*30f0*/  @!PT LDS RZ, [RZ] ;  /* 0x00000000fffff984 */ /* 0x000fe20000000800 */
[----:B------:R-:W-:Y:S01]  /*3100*/  @!PT LDS RZ, [RZ] ;  /* 0x00000000fffff984 */ /* 0x000fe20000000800 */
[----:B------:R2:W-:Y:S06]  /*3110*/  MEMBAR.ALL.CTA ;  /* 0x0000000000007992 */ /* 0x0005ec0000008000 */
[----:B--2---:R-:W2:Y:S01]  /*3120*/  FENCE.VIEW.ASYNC.S ;  /* 0x00000000000073c6 */ /* 0x004ea20000000000 */
[----:B------:R-:W-:Y:S01]  /*3130*/  SEL R11, R11, RZ, P1 ;  /* 0x000000ff0b0b7207 */ /* 0x000fe20000800000 */
[----:B--2---:R2:W-:Y:S01]  /*3140*/  SYNCS.ARRIVE.TRANS64.RED.A1T0 RZ, [R2+URZ], RZ ;  /* 0x000000ff02ff79a7 */ /* 0x0045e200081004ff */
[----:B-1----:R-:W-:-:S02]  /*3150*/  LOP3.LUT P3, RZ, R6, 0x1, RZ, 0xc0, !PT ;  /* 0x0000000106ff7812 */ /* 0x002fc4000786c0ff */
[----:B------:R-:W-:-:S04]  /*3160*/  SEL R5, RZ, 0x1, P1 ;  /* 0x00000001ff057807 */ /* 0x000fc80000800000 */
[----:B------:R-:W-:Y:S02]  /*3170*/  LOP3.LUT R10, R10, R5, RZ, 0x3c, !PT ;  /* 0x000000050a0a7212 */ /* 0x000fe400078e3cff */
[----:B--2---:R-:W-:-:S04]  /*3180*/  SEL R2, RZ, 0x1, P0 ;  /* 0x00000001ff027807 */ /* 0x004fc80000000000 */
[----:B------:R-:W-:Y:S01]  /*3190*/  LOP3.LUT R9, R9, R2, RZ, 0x3c, !PT ;  /* 0x0000000209097212 */ /* 0x000fe200078e3cff */
[----:B------:R-:W-:Y:S06]  /*31a0*/  @P3 BRA `(.L_x_57) ;  /* 0xfffffffc002c3947 */ /* 0x000fec000383ffff */
[----:B------:R-:W-:Y:S01]  /*31b0*/  ULEA UR4, UR5, UR6, 0x3 ;  /* 0x0000000605047291 */ /* 0x000fe2000f8e18ff */
[----:B------:R-:W-:-:S08]  /*31c0*/  SHF.L.U32 R3, R12, 0x1f, RZ ;  /* 0x0000001f0c037819 */ /* 0x000fd000000006ff */
[----:B------:R-:W1:Y:S02]  /*31d0*/  SYNCS.PHASECHK.TRANS64 P0, [UR4+0xf0], R3 ;  /* 0x0000f003ff0075a7 */ /* 0x000e640008001004 */
[----:B-1----:R-:W-:Y:S05]  /*31e0*/  @P0 BRA `(.L_x_58) ;  /* 0x0000000000080947 */ /* 0x002fea0003800000 */
[----:B------:R-:W1:Y:S02]  /*31f0*/  SYNCS.PHASECHK.TRANS64.TRYWAIT P0, [UR4+0xf0], R3 ;  /* 0x0000f003ff0075a7 */ /* 0x000e640008001104 */
[----:B-1----:R-:W-:Y:S05]  /*3200*/  @!P0 BRA `(.L_x_59) ;  /* 0x0000006c00248947 */ /* 0x002fea0003800000 */
.L_x_58:
[----:B------:R-:W-:-:S04]  /*3210*/  UIADD3 UR7, UPT, UPT, UR5, 0x1, URZ ;  /* 0x0000000105077890 */ /* 0x000fc8000fffe0ff */
[----:B------:R-:W-:-:S04]  /*3220*/  UISETP.NE.AND UP0, UPT, UR7, 0x2, UPT ;  /* 0x000000020700788c */ /* 0x000fc8000bf05270 */
[----:B------:R-:W-:Y:S02]  /*3230*/  USEL UR8, URZ, 0x1, UP0 ;  /* 0x00000001ff087887 */ /* 0x000fe40008000000 */
[----:B------:R-:W-:-:S04]  /*3240*/  USEL UR7, UR7, URZ, UP0 ;  /* 0x000000ff07077287 */ /* 0x000fc80008000000 */
[----:B------:R-:W-:Y:S01]  /*3250*/  ULEA UR7, UR7, UR6, 0x3 ;  /* 0x0000000607077291 */ /* 0x000fe2000f8e18ff */
[----:B-1----:R-:W-:-:S04]  /*3260*/  LOP3.LUT R3, R12, UR8, RZ, 0x3c, !PT ;  /* 0x000000080c037c12 */ /* 0x002fc8000f8e3cff */
[----:B------:R-:W-:-:S04]  /*3270*/  SHF.L.U32 R0, R3, 0x1f, RZ ;  /* 0x0000001f03007819 */ /* 0x000fc800000006ff */
[----:B------:R-:W1:Y:S02]  /*3280*/  SYNCS.PHASECHK.TRANS64 P0, [UR7+0xf0], R0 ;  /* 0x0000f000ff0075a7 */ /* 0x000e640008001007 */
[----:B-1----:R-:W-:Y:S05]  /*3290*/  @P0 EXIT ;  /* 0x000000000000094d */ /* 0x002fea0003800000 */
[----:B------:R-:W-:Y:S02]  /*32a0*/  SHF.L.U32 R3, R3, 0x1f, RZ ;  /* 0x0000001f03037819 */ /* 0x000fe400000006ff */
[----:B------:R-:W-:-:S07]  /*32b0*/  MOV R0, UR7 ;  /* 0x0000000700007c02 */ /* 0x000fce0008000f00 */
.L_x_60:
[----:B-1----:R1:W2:Y:S02]  /*32c0*/  SYNCS.PHASECHK.TRANS64.TRYWAIT P0, [R0+URZ+0xf0], R3 ;  /* 0x0000f003000075a7 */ /* 0x0022a400080011ff */
[----:B--2---:R-:W-:Y:S05]  /*32d0*/  @!P0 NANOSLEEP.SYNCS 0x989680 ;  /* 0x009896800000895d */ /* 0x004fea0003900000 */
[----:B------:R-:W2:Y:S02]  /*32e0*/  @!P0 SYNCS.PHASECHK.TRANS64 P0, [R0+URZ+0xf0], R3 ;  /* 0x0000f003000085a7 */ /* 0x000ea400080010ff */
[----:B--2---:R-:W-:Y:S05]  /*32f0*/  @P0 EXIT ;  /* 0x000000000000094d */ /* 0x004fea0003800000 */
[----:B------:R-:W-:Y:S05]  /*3300*/  BRA `(.L_x_60) ;  /* 0xfffffffc00ec7947 */ /* 0x000fea000383ffff */
.L_x_53:
[----:B------:R-:W-:Y:S05]  /*3310*/  BRA.U UP4, `(.L_x_61) ;  /* 0x0000000d04a07547 */ /* 0x000fea000b800000 */
[----:B------:R-:W1:Y:S01]  /*3320*/  S2UR UR7, SR_CgaCtaId ;  /* 0x00000000000779c3 */ /* 0x000e620000008800 */
[----:B------:R-:W-:Y:S01]  /*3330*/  UMOV UR4, 0x40 ;  /* 0x0000004000047882 */ /* 0x000fe20000000000 */
[----:B------:R-:W-:Y:S01]  /*3340*/  NOP ;  /* 0x0000000000007918 */ /* 0x000fe20000000000 */
[----:B------:R-:W-:Y:S01]  /*3350*/  UMOV UR6, 0x400 ;  /* 0x0000040000067882 */ /* 0x000fe20000000000 */
[----:B-1----:R-:W-:Y:S02]  /*3360*/  ULEA UR5, UR7, UR4, 0x18 ;  /* 0x0000000407057291 */ /* 0x002fe4000f8ec0ff */
[----:B------:R-:W-:-:S07]  /*3370*/  ULEA UR6, UR7, UR6, 0x18 ;  /* 0x0000000607067291 */ /* 0x000fce000f8ec0ff */
[----:B------:R-:W1:Y:S02]  /*3380*/  LDS.U8 R0, [UR5+0x1c] ;  /* 0x00001c05ff007984 */ /* 0x000e640008000000 */
[----:B-1----:R-:W-:-:S13]  /*3390*/  ISETP.NE.AND P0, PT, R0, RZ, PT ;  /* 0x000000ff0000720c */ /* 0x002fda0003f05270 */
[----:B------:R-:W-:Y:S05]  /*33a0*/  @P0 BRA `(.L_x_62) ;  /* 0x0000000000580947 */ /* 0x000fea0003800000 */
[----:B------:R-:W-:-:S13]  /*33b0*/  ELECT P0, URZ, PT ;  /* 0x0000000000ff782f */ /* 0x000fda0003800000 */
[----:B------:R-:W-:Y:S05]  /*33c0*/  @!P0 BRA `(.L_x_63) ;  /* 0x0000000000608947 */ /* 0x000fea0003800000 */
[----:B------:R-:W-:Y:S01]  /*33d0*/  UMOV UR4, 0x10 ;  /* 0x0000001000047882 */ /* 0x000fe20000000000 */
[----:B------:R-:W-:Y:S01]  /*33e0*/  HFMA2 R0, -RZ, RZ, 0, 5.9604644775390625e-08 ;  /* 0x00000001ff007431 */ /* 0x000fe200000001ff */
[----:B------:R-:W-:-:S03]  /*33f0*/  MOV R3, 0xffff ;  /* 0x0000ffff00037802 */ /* 0x000fc60000000f00 */
[----:B------:R-:W-:Y:S04]  /*3400*/  DEPBAR.LE SB1, 0x36 ;  /* 0x00009d800000791a */ /* 0x000fe80000000000 */
[----:B------:R-:W1:Y:S02]  /*3410*/  UTCATOMSWS.FIND_AND_SET.ALIGN UP0, UR4, UR4 ;  /* 0x00000004000475e3 */ /* 0x000e640008000800 */
[----:B-1----:R-:W-:Y:S01]  /*3420*/  MOV R4, UR4 ;  /* 0x0000000400047c02 */ /* 0x002fe20008000f00 */
[----:B------:R-:W-:Y:S06]  /*3430*/  BRA.U UP0, `(.L_x_64) ;  /* 0x0000000100187547 */ /* 0x000fec000b800000 */
.L_x_65:
[----:B------:R-:W-:Y:S05]  /*3440*/  NANOSLEEP 0x64 ;  /* 0x000000640000795d */ /* 0x000fea0003800000 */
[----:B------:R-:W-:-:S05]  /*3450*/  UMOV UR4, 0x10 ;  /* 0x0000001000047882 */ /* 0x000fca0000000000 */
[----:B------:R-:W-:Y:S04]  /*3460*/  DEPBAR.LE SB1, 0x36 ;  /* 0x00009d800000791a */ /* 0x000fe80000000000 */
[----:B------:R-:W1:Y:S02]  /*3470*/  UTCATOMSWS.FIND_AND_SET.ALIGN UP0, UR4, UR4 ;  /* 0x00000004000475e3 */ /* 0x000e640008000800 */
[----:B-1----:R-:W-:Y:S01]  /*3480*/  MOV R4, UR4 ;  /* 0x0000000400047c02 */ /* 0x002fe20008000f00 */
[----:B------:R-:W-:Y:S05]  /*3490*/  BRA.U !UP0, `(.L_x_65) ;  /* 0xfffffffd08e87547 */ /* 0x000fea000b83ffff */
.L_x_64:
[-C--:B------:R-:W-:Y:S02]  /*34a0*/  SHF.L.U32 R3, R3, R4.reuse, RZ ;  /* 0x0000000403037219 */ /* 0x080fe400000006ff */
[----:B------:R-:W-:Y:S01]  /*34b0*/  SHF.L.U32 R0, R0, R4, RZ ;  /* 0x0000000400007219 */ /* 0x000fe200000006ff */
[----:B------:R-:W-:Y:S02]  /*34c0*/  IMAD.SHL.U32 R4, R4, 0x20, RZ ;  /* 0x0000002004047824 */ /* 0x000fe400078e00ff */
[----:B------:R1:W-:Y:S04]  /*34d0*/  ATOMS.OR RZ, [UR5+0x14], R3 ;  /* 0x00001403ffff798c */ /* 0x0003e8000b000005 */
[----:B------:R1:W-:Y:S04]  /*34e0*/  ATOMS.OR RZ, [UR5+0x18], R0 ;  /* 0x00001800ffff798c */ /* 0x0003e8000b000005 */
[----:B------:R1:W-:Y:S01]  /*34f0*/  STS [UR6+0x190], R4 ;  /* 0x00019004ff007988 */ /* 0x0003e20008000806 */
[----:B------:R-:W-:Y:S05]  /*3500*/  BRA `(.L_x_63) ;  /* 0x0000000000107947 */ /* 0x000fea0003800000 */
.L_x_62:
[----:B------:R-:W-:Y:S02]  /*3510*/  MOV R0, 0xffffffff ;  /* 0xffffffff00007802 */ /* 0x000fe40000000f00 */
[----:B------:R-:W-:-:S03]  /*3520*/  MOV R4, 0x3550 ;  /* 0x0000355000047802 */ /* 0x000fc60000000f00 */
[----:B------:R1:W-:Y:S04]  /*3530*/  STS [UR6+0x190], R0 ;  /* 0x00019000ff007988 */ /* 0x0003e80008000806 */
[----:B-1---5:R-:W-:Y:S05]  /*3540*/  CALL.REL.NOINC `($__internal_1_$__cuda_sm10x_tcgen05_guardrail_trap_phase_invalid_during_alloc) ;  /* 0x00000070006c7944 */ /* 0x022fea0003c00000 */
.L_x_63:
[----:B------:R-:W-:Y:S05]  /*3550*/  WARPSYNC.ALL ;  /* 0x0000000000007948 */ /* 0x000fea0003800000 */
[----:B------:R-:W2:Y:S01]  /*3560*/  S2UR UR4, SR_CgaCtaId ;  /* 0x00000000000479c3 */ /* 0x000ea20000008800 */
[----:B------:R-:W-:Y:S01]  /*3570*/  UMOV UR17, 0x400 ;  /* 0x0000040000117882 */ /* 0x000fe20000000000 */
[----:B------:R-:W-:-:S06]  /*3580*/  NOP ;  /* 0x0000000000007918 */ /* 0x000fcc0000000000 */
[----:B------:R-:W-:Y:S06]  /*3590*/  BAR.ARV 0x6, 0xa0 ;  /* 0x0182800000007b1d */ /* 0x000fec0000002000 */
[----:B------:R-:W3:Y:S01]  /*35a0*/  LDCU UR5, c[0x0][0x38c] ;  /* 0x00007180ff0577ac */ /* 0x000ee20008000800 */
[----:B------:R-:W-:Y:S01]  /*35b0*/  LOP3.LUT R2, R2, 0xffff, RZ, 0xc0, !PT ;  /* 0x0000ffff02027812 */ /* 0x000fe200078ec0ff */
[----:B------:R-:W-:Y:S01]  /*35c0*/  IMAD.MOV.U32 R11, RZ, RZ, 0x1 ;  /* 0x00000001ff0b7424 */ /* 0x000fe200078e00ff */
[----:B------:R-:W-:Y:S01]  /*35d0*/  CS2R R8, SRZ ;  /* 0x0000000000087805 */ /* 0x000fe2000001ff00 */
[----:B------:R-:W4:Y:S01]  /*35e0*/  LDCU UR8, c[0x0][0x38c] ;  /* 0x00007180ff0877ac */ /* 0x000f220008000800 */
[----:B------:R-:W-:Y:S01]  /*35f0*/  R2UR UR19, R2 ;  /* 0x00000000021372ca */ /* 0x000fe200000e0000 */
[----:B------:R-:W-:Y:S01]  /*3600*/  IMAD.MOV.U32 R10, RZ, RZ, RZ ;  /* 0x000000ffff0a7224 */ /* 0x000fe200078e00ff */
[----:B------:R-:W-:Y:S01]  /*3610*/  UMOV UR22, URZ ;  /* 0x000000ff00167c82 */ /* 0x000fe20008000000 */
[----:B------:R-:W-:Y:S01]  /*3620*/  UMOV UR14, URZ ;  /* 0x000000ff000e7c82 */ /* 0x000fe20008000000 */
[----:B--2---:R-:W-:Y:S01]  /*3630*/  ULEA UR17, UR4, UR17, 0x18 ;  /* 0x0000001104117291 */ /* 0x004fe2000f8ec0ff */
[----:B------:R-:W-:Y:S01]  /*3640*/  UMOV UR26, 0x0 ;  /* 0x00000000001a7882 */ /* 0x000fe20000000000 */
[----:B------:R-:W-:-:S02]  /*3650*/  UMOV UR27, 0x4400010 ;  /* 0x04400010001b7882 */ /* 0x000fc40000000000 */
[----:B------:R-:W-:Y:S02]  /*3660*/  UIADD3 UR6, UPT, UPT, UR17, 0x8800, URZ ;  /* 0x0000880011067890 */ /* 0x000fe4000fffe0ff */
[----:B------:R-:W-:Y:S02]  /*3670*/  UIADD3 UR7, UPT, UPT, UR17, 0x11800, URZ ;  /* 0x0001180011077890 */ /* 0x000fe4000fffe0ff */
[----:B---3--:R-:W-:Y:S01]  /*3680*/  UIADD3 UR5, UPT, UPT, UR5, 0x1f, URZ ;  /* 0x0000001f05057890 */ /* 0x008fe2000fffe0ff */
[----:B-1----:R-:W1:Y:S01]  /*3690*/  LDS R0, [UR17+0x190] ;  /* 0x00019011ff007984 */ /* 0x002e620008000800 */
[----:B------:R-:W-:Y:S02]  /*36a0*/  USHF.R.U32.HI UR6, URZ, 0x4, UR6 ;  /* 0x00000004ff067899 */ /* 0x000fe40008011606 */
[----:B------:R-:W-:Y:S02]  /*36b0*/  USHF.R.S32.HI UR4, URZ, 0x1f, UR5 ;  /* 0x0000001fff047899 */ /* 0x000fe40008011405 */
[----:B------:R-:W-:-:S02]  /*36c0*/  ULOP3.LUT UR6, UR6, 0x3fff, URZ, 0xc0, !UPT ;  /* 0x00003fff06067892 */ /* 0x000fc4000f8ec0ff */
[----:B------:R-:W-:Y:S02]  /*36d0*/  ULEA.HI UR4, UR4, UR5, URZ, 0x5 ;  /* 0x0000000504047291 */ /* 0x000fe4000f8f28ff */
[----:B------:R-:W-:Y:S02]  /*36e0*/  USHF.R.U32.HI UR5, URZ, 0x4, UR7 ;  /* 0x00000004ff057899 */ /* 0x000fe40008011607 */
[----:B------:R-:W-:Y:S02]  /*36f0*/  USHF.R.S32.HI UR28, URZ, 0x5, UR4 ;  /* 0x00000005ff1c7899 */ /* 0x000fe40008011404 */
[----:B------:R-:W-:Y:S02]  /*3700*/  ULOP3.LUT UR5, UR5, 0x3fff, URZ, 0xc0, !UPT ;  /* 0x00003fff05057892 */ /* 0x000fe4000f8ec0ff */
[----:B------:R-:W-:Y:S02]  /*3710*/  UISETP.LT.AND UP0, UPT, UR28, 0x1, UPT ;  /* 0x000000011c00788c */ /* 0x000fe4000bf01270 */
[----:B------:R-:W-:-:S02]  /*3720*/  ULOP3.LUT UR20, UR6, 0x10000, URZ, 0xfc, !UPT ;  /* 0x0001000006147892 */ /* 0x000fc4000f8efcff */
[----:B------:R-:W-:Y:S02]  /*3730*/  USEL UR29, UR28, 0x1, !UP0 ;  /* 0x000000011c1d7887 */ /* 0x000fe4000c000000 */
[----:B------:R-:W-:Y:S02]  /*3740*/  ULOP3.LUT UR21, UR5, 0x10000, URZ, 0xfc, !UPT ;  /* 0x0001000005157892 */ /* 0x000fe4000f8efcff */
[----:B------:R-:W-:Y:S02]  /*3750*/  UIADD3 UR29, UPT, UPT, -UR29, URZ, URZ ;  /* 0x000000ff1d1d7290 */ /* 0x000fe4000fffe1ff */
[----:B----4-:R-:W-:Y:S01]  /*3760*/  UISETP.GE.AND UP4, UPT, UR8, 0x1, UPT ;  /* 0x000000010800788c */ /* 0x010fe2000bf86270 */
[----:B------:R-:W-:Y:S01]  /*3770*/  UMOV UR24, 0x0 ;  /* 0x0000000000187882 */ /* 0x000fe20000000000 */
[----:B------:R-:W-:Y:S01]  /*3780*/  UMOV UR25, 0x4400010 ;  /* 0x0440001000197882 */ /* 0x000fe20000000000 */
[----:B-1----:R-:W-:-:S15]  /*3790*/  R2UR UR30, R0 ;  /* 0x00000000001e72ca */ /* 0x002fde00000e0000 */
.L_x_72:
[----:B------:R-:W-:Y:S02]  /*37a0*/  LEA R0, R10, UR17, 0x3 ;  /* 0x000000110a007c11 */ /* 0x000fe4000f8e18ff */
[----:B------:R-:W-:Y:S02]  /*37b0*/  SHF.L.U32 R5, R9, 0x1f, RZ ;  /* 0x0000001f09057819 */ /* 0x000fe400000006ff */
[----:B------:R-:W-:Y:S01]  /*37c0*/  PLOP3.LUT P0, PT, PT, PT, UP4, 0x80, 0x8 ;  /* 0x000000000008781c */ /* 0x000fe20003f0f048 */
[----:B------:R-:W-:Y:S01]  /*37d0*/  VIADD R3, R0, 0xf0 ;  /* 0x000000f000037836 */ /* 0x000fe20000000000 */
[----:B-1----:R-:W1:Y:S02]  /*37e0*/  SYNCS.PHASECHK.TRANS64.TRYWAIT P1, [R0+URZ+0xe0], R5 ;  /* 0x0000e005000075a7 */ /* 0x002e6400080211ff */
[----:B-1-3--:R-:W-:Y:S09]  /*37f0*/  @!P1 BRA `(.L_x_66) ;  /* 0x0000006400c09947 */ /* 0x00aff20003800000 */
.L_x_169:
[----:B------:R-:W-:Y:S01]  /*3800*/  LEA R4, R10, UR17, 0x4 ;  /* 0x000000110a047c11 */ /* 0x000fe2000f8e20ff */
[----:B------:R-:W-:Y:S01]  /*3810*/  @UP4 ULEA UR4, UR14, UR17, 0x3 ;  /* 0x000000110e044291 */ /* 0x000fe2000f8e18ff */
[----:B------:R-:W-:Y:S01]  /*3820*/  PLOP3.LUT P2, PT, PT, PT, PT, 0x80, 0x8 ;  /* 0x000000000008781c */ /* 0x000fe20003f4f070 */
[----:B------:R-:W-:Y:S01]  /*3830*/  ULEA UR23, UR22, UR17, 0x3 ;  /* 0x0000001116177291 */ /* 0x000fe2000f8e18ff */
[----:B------:R-:W-:Y:S02]  /*3840*/  PRMT R3, RZ, 0x654, R3 ;  /* 0x00000654ff037816 */ /* 0x000fe40000000003 */
[----:B-1----:R-:W1:Y:S01]  /*3850*/  LDS.128 R4, [R4+0x170] ;  /* 0x0001700004047984 */ /* 0x002e620000000c00 */
[----:B------:R-:W-:Y:S02]  /*3860*/  @P0 SHF.L.U32 R2, R8, 0x1f, RZ ;  /* 0x0000001f08020819 */ /* 0x000fe400000006ff */
[----:B------:R-:W-:Y:S01]  /*3870*/  SHF.L.U32 R0, R11, 0x1f, RZ ;  /* 0x0000001f0b007819 */ /* 0x000fe200000006ff */
[----:B------:R-:W-:Y:S01]  /*3880*/  @!PT LDS RZ, [RZ] ;  /* 0x00000000fffff984 */ /* 0x000fe20000000800 */
[----:B------:R-:W-:Y:S01]  /*3890*/  @!PT LDS RZ, [RZ] ;  /* 0x00000000fffff984 */ /* 0x000fe20000000800 */
[----:B------:R-:W-:Y:S01]  /*38a0*/  @!PT LDS RZ, [RZ] ;  /* 0x00000000fffff984 */ /* 0x000fe20000000800 */
[----:B------:R-:W-:Y:S01]  /*38b0*/  @!PT LDS RZ, [RZ] ;  /* 0x00000000fffff984 */ /* 0x000fe20000000800 */
[----:B------:R2:W-:Y:S06]  /*38c0*/  MEMBAR.ALL.CTA ;  /* 0x0000000000007992 */ /* 0x0005ec0000008000 */
[----:B--2---:R-:W2:Y:S02]  /*38d0*/  FENCE.VIEW.ASYNC.S ;  /* 0x00000000000073c6 */ /* 0x004ea40000000000 */
[----:B--2---:R2:W-:Y:S01]  /*38e0*/  SYNCS.ARRIVE.TRANS64.RED.A1T0 RZ, [R3+URZ], RZ ;  /* 0x000000ff03ff79a7 */ /* 0x0045e200081004ff */
[----:B------:R2:W3:Y:S01]  /*38f0*/  @P0 SYNCS.PHASECHK.TRANS64.TRYWAIT P2, [UR4], R2 ;  /* 0x00000002ff0005a7 */ /* 0x0004e20008041104 */
[----:B------:R-:W-:Y:S01]  /*3900*/  ULEA.HI UR4, UR22, UR22, URZ, 0x1 ;  /* 0x0000001616047291 */ /* 0x000fe2000f8f08ff */
[----:B-1----:R-:W-:-:S03]  /*3910*/  LOP3.LUT P1, RZ, R6, 0x1, RZ, 0xc0, !PT ;  /* 0x0000000106ff7812 */ /* 0x002fc6000782c0ff */
[----:B------:R-:W-:Y:S02]  /*3920*/  USHF.L.U32 UR18, UR4, 0x7, URZ ;  /* 0x0000000704127899 */ /* 0x000fe400080006ff */
[----:B------:R-:W-:Y:S02]  /*3930*/  ULOP3.LUT UR4, UR4, 0xffe, URZ, 0xc0, !UPT ;  /* 0x00000ffe04047892 */ /* 0x000fe4000f8ec0ff */
[----:B------:R-:W-:Y:S02]  /*3940*/  ULOP3.LUT UR18, UR18, 0xffffff00, URZ, 0xc0, !UPT ;  /* 0xffffff0012127892 */ /* 0x000fe4000f8ec0ff */
[----:B------:R-:W-:Y:S02]  /*3950*/  UIADD3 UR4, UPT, UPT, -UR4, UR22, URZ ;  /* 0x0000001604047290 */ /* 0x000fe4000fffe1ff */
[----:B------:R-:W-:Y:S01]  /*3960*/  UIADD3 UR18, UPT, UPT, UR30, UR18, URZ ;  /* 0x000000121e127290 */ /* 0x000fe2000fffe0ff */
[----:B------:R-:W1:Y:S03]  /*3970*/  SYNCS.PHASECHK.TRANS64.TRYWAIT P0, [UR23+0x120], R0 ;  /* 0x00012000ff0075a7 */ /* 0x000e660008001117 */
[----:B------:R-:W-:Y:S01]  /*3980*/  ULEA UR18, UR4, UR18, 0x14 ;  /* 0x0000001204127291 */ /* 0x000fe2000f8ea0ff */
[----:B-123--:R-:W-:Y:S11]  /*3990*/  @!P0 BRA `(.L_x_67) ;  /* 0x00000064006c8947 */ /* 0x00eff60003800000 */
.L_x_171:
[----:B------:R-:W-:Y:S01]  /*39a0*/  IADD3 R10, PT, PT, R10, 0x1, RZ ;  /* 0x000000010a0a7810 */ /* 0x000fe20007ffe0ff */
[----:B------:R-:W-:Y:S06]  /*39b0*/  BRA.U !UP4, `(.L_x_68) ;  /* 0x000000010c987547 */ /* 0x000fec000b800000 */
[----:B------:R-:W-:Y:S01]  /*39c0*/  UPLOP3.LUT UP2, UPT, UPT, UPT, UPT, 0x40, 0x4 ;  /* 0x000000000004789c */ /* 0x000fe20003f4e870 */
[----:B------:R-:W-:Y:S01]  /*39d0*/  UMOV UR16, UR29 ;  /* 0x0000001d00107c82 */ /* 0x000fe20008000000 */
[----:B------:R-:W-:Y:S01]  /*39e0*/  UMOV UR15, UR28 ;  /* 0x0000001c000f7c82 */ /* 0x000fe20008000000 */
[----:B------:R-:W-:-:S08]  /*39f0*/  UMOV UR6, UR14 ;  /* 0x0000000e00067c82 */ /* 0x000fd00008000000 */
.L_x_71:
[----:B------:R-:W-:Y:S02]  /*3a00*/  UIADD3 UR16, UPT, UPT, UR16, 0x1, URZ ;  /* 0x0000000110107890 */ /* 0x000fe4000fffe0ff */
[----:B--2---:R-:W-:Y:S02]  /*3a10*/  ULEA UR5, UR6, UR17, 0x3 ;  /* 0x0000001106057291 */ /* 0x004fe4000f8e18ff */
[----:B------:R-:W-:Y:S01]  /*3a20*/  UISETP.NE.AND UP3, UPT, UR16, URZ, UPT ;  /* 0x000000ff1000728c */ /* 0x000fe2000bf65270 */
[----:B---3--:R-:W-:Y:S10]  /*3a30*/  @P2 BRA `(.L_x_69) ;  /* 0x00000000000c2947 */ /* 0x008ff40003800000 */
[----:B-1----:R-:W-:Y:S04]  /*3a40*/  SHF.L.U32 R3, R8, 0x1f, RZ ;  /* 0x0000001f08037819 */ /* 0x002fe800000006ff */
[----:B------:R-:W1:Y:S02]  /*3a50*/  SYNCS.PHASECHK.TRANS64.TRYWAIT P0, [UR5], R3 ;  /* 0x00000003ff0075a7 */ /* 0x000e640008001105 */
[----:B-1----:R-:W-:Y:S05]  /*3a60*/  @!P0 BRA `(.L_x_70) ;  /* 0x0000006400508947 */ /* 0x002fea0003800000 */
.L_x_69:
[----:B------:R-:W-:Y:S01]  /*3a70*/  UISETP.NE.AND UP0, UPT, UR15, 0x1, UPT ;  /* 0x000000010f00788c */ /* 0x000fe2000bf05270 */
[----:B------:R-:W-:Y:S01]  /*3a80*/  PLOP3.LUT P2, PT, PT, PT, PT, 0x80, 0x8 ;  /* 0x000000000008781c */ /* 0x000fe20003f4f070 */
[----:B------:R-:W-:Y:S02]  /*3a90*/  UIADD3 UR4, UPT, UPT, UR6, 0x1, URZ ;  /* 0x0000000106047890 */ /* 0x000fe4000fffe0ff */
[----:B------:R-:W-:Y:S02]  /*3aa0*/  ULEA UR12, UR6, UR21, 0xa ;  /* 0x00000015060c7291 */ /* 0x000fe4000f8e50ff */
[----:B------:R-:W-:Y:S01]  /*3ab0*/  UISETP.NE.AND UP1, UPT, UR4, 0x9, UPT ;  /* 0x000000090400788c */ /* 0x000fe2000bf25270 */
[----:B------:R-:W-:Y:S01]  /*3ac0*/  PLOP3.LUT P0, PT, PT, PT, UP0, 0x80, 0x8 ;  /* 0x000000000008781c */ /* 0x000fe20003f0f008 */
[----:B------:R-:W-:Y:S02]  /*3ad0*/  UIADD3 UR10, UPT, UPT, UR12, 0x2, URZ ;  /* 0x000000020c0a7890 */ /* 0x000fe4000fffe0ff */
[----:B------:R-:W-:Y:S02]  /*3ae0*/  USEL UR7, URZ, 0x1, UP1 ;  /* 0x00000001ff077887 */ /* 0x000fe40008800000 */
[----:B------:R-:W-:Y:S02]  /*3af0*/  USEL UR14, UR4, URZ, UP1 ;  /* 0x000000ff040e7287 */ /* 0x000fe40008800000 */
[----:B------:R-:W-:Y:S02]  /*3b00*/  UIADD3 UR15, UPT, UPT, UR15, -0x1, URZ ;  /* 0xffffffff0f0f7890 */ /* 0x000fe4000fffe0ff */
[----:B------:R-:W-:Y:S01]  /*3b10*/  @UP0 ULEA UR4, UR14, UR17, 0x3 ;  /* 0x000000110e040291 */ /* 0x000fe2000f8e18ff */
[----:B------:R-:W-:Y:S01]  /*3b20*/  LOP3.LUT R8, R8, UR7, RZ, 0x3c, !PT ;  /* 0x0000000708087c12 */ /* 0x000fe2000f8e3cff */
[----:B------:R-:W-:Y:S01]  /*3b30*/  UIADD3 UR7, UPT, UPT, UR5, 0x48, URZ ;  /* 0x0000004805077890 */ /* 0x000fe2000fffe0ff */
[----:B------:R-:W-:Y:S02]  /*3b40*/  UMOV UR13, 0x80004020 ;  /* 0x80004020000d7882 */ /* 0x000fe40000000000 */
[----:B-1----:R-:W-:Y:S01]  /*3b50*/  @P0 SHF.L.U32 R0, R8, 0x1f, RZ ;  /* 0x0000001f08000819 */ /* 0x002fe200000006ff */
[----:B------:R-:W-:Y:S01]  /*3b60*/  UMOV UR5, 0x80004020 ;  /* 0x8000402000057882 */ /* 0x000fe20000000000 */
[----:B------:R-:W-:Y:S01]  /*3b70*/  UMOV UR11, 0x80004020 ;  /* 0x80004020000b7882 */ /* 0x000fe20000000000 */
[----:B------:R-:W-:Y:S01]  /*3b80*/  UMOV UR9, 0x80004020 ;  /* 0x8000402000097882 */ /* 0x000fe20000000000 */
[----:B------:R2:W3:Y:S01]  /*3b90*/  @P0 SYNCS.PHASECHK.TRANS64.TRYWAIT P2, [UR4], R0 ;  /* 0x00000000ff0005a7 */ /* 0x0004e20008041104 */
[----:B------:R-:W-:Y:S03]  /*3ba0*/  ULEA UR4, UR6, UR20, 0x8 ;  /* 0x0000001406047291 */ /* 0x000fe6000f8e40ff */
[----:B------:R-:W-:Y:S01]  /*3bb0*/  UMOV UR6, UR14 ;  /* 0x0000000e00067c82 */ /* 0x000fe20008000000 */
[----:B------:R-:W-:Y:S05]  /*3bc0*/  UIADD3 UR8, UPT, UPT, UR4, 0x2, URZ ;  /* 0x0000000204087890 */ /* 0x000fea000fffe0ff */
[----:B------:R2:W-:Y:S01]  /*3bd0*/  UTCHMMA gdesc[UR4], gdesc[UR12], tmem[UR18], tmem[UR26], idesc[UR27], UP2 ;  /* 0x00ff1a0c040075ea */ /* 0x0005e20009000012 */
[----:B------:R-:W-:Y:S03]  /*3be0*/  UPLOP3.LUT UP2, UPT, UPT, UPT, UPT, 0x80, 0x8 ;  /* 0x000000000008789c */ /* 0x000fe60003f4f070 */
[----:B------:R2:W-:Y:S01]  /*3bf0*/  UTCHMMA gdesc[UR8], gdesc[UR10], tmem[UR18], tmem[UR24], idesc[UR25], UPT ;  /* 0x00ff180a080075ea */ /* 0x0005e2000b800012 */
[----:B------:R2:W-:Y:S01]  /*3c00*/  UTCBAR.MULTICAST [UR7], URZ, UR19 ;  /* 0x000000ff070073e9 */ /* 0x0005e20008000813 */
[----:B------:R-:W-:Y:S06]  /*3c10*/  BRA.U UP3, `(.L_x_71) ;  /* 0xfffffffd03787547 */ /* 0x000fec000b83ffff */
.L_x_68:
[----:B--2---:R-:W-:Y:S01]  /*3c20*/  UIADD3 UR4, UPT, UPT, UR22, 0x1, URZ ;  /* 0x0000000116047890 */ /* 0x004fe2000fffe0ff */
[C---:B------:R-:W-:Y:S01]  /*3c30*/  ISETP.NE.AND P0, PT, R10.reuse, 0x2, PT ;  /* 0x000000020a00780c */ /* 0x040fe20003f05270 */
[----:B------:R-:W-:Y:S02]  /*3c40*/  UIADD3 UR5, UPT, UPT, UR23, 0x100, URZ ;  /* 0x0000010017057890 */ /* 0x000fe4000fffe0ff */
[----:B------:R-:W-:Y:S01]  /*3c50*/  UISETP.NE.AND UP0, UPT, UR4, 0x4, UPT ;  /* 0x000000040400788c */ /* 0x000fe2000bf05270 */
[----:B-1----:R-:W-:Y:S02]  /*3c60*/  SEL R0, RZ, 0x1, P0 ;  /* 0x00000001ff007807 */ /* 0x002fe40000000000 */
[----:B------:R-:W-:Y:S01]  /*3c70*/  SEL R10, R10, RZ, P0 ;  /* 0x000000ff0a0a7207 */ /* 0x000fe20000000000 */
[----:B------:R-:W-:Y:S01]  /*3c80*/  USEL UR6, URZ, 0x1, UP0 ;  /* 0x00000001ff067887 */ /* 0x000fe20008000000 */
[----:B------:R-:W-:Y:S01]  /*3c90*/  LOP3.LUT R9, R9, R0, RZ, 0x3c, !PT ;  /* 0x0000000009097212 */ /* 0x000fe200078e3cff */
[----:B------:R-:W-:Y:S01]  /*3ca0*/  USEL UR22, UR4, URZ, UP0 ;  /* 0x000000ff04167287 */ /* 0x000fe20008000000 */
[----:B------:R1:W-:Y:S03]  /*3cb0*/  UTCBAR [UR5], URZ ;  /* 0x000000ff050073e9 */ /* 0x0003e600080000ff */
[----:B------:R-:W-:Y:S01]  /*3cc0*/  LOP3.LUT R11, R11, UR6, RZ, 0x3c, !PT ;  /* 0x000000060b0b7c12 */ /* 0x000fe2000f8e3cff */
[----:B------:R-:W-:Y:S07]  /*3cd0*/  @P1 BRA `(.L_x_72) ;  /* 0xfffffff800b01947 */ /* 0x000fee000383ffff */
[----:B------:R-:W2:Y:S01]  /*3ce0*/  S2UR UR8, SR_CgaCtaId ;  /* 0x00000000000879c3 */ /* 0x000ea20000008800 */
[----:B------:R-:W-:Y:S01]  /*3cf0*/  ELECT P0, URZ, PT ;  /* 0x0000000000ff782f */ /* 0x000fe20003800000 */
[----:B------:R-:W-:Y:S01]  /*3d00*/  IMAD.MOV.U32 R0, RZ, RZ, 0x1 ;  /* 0x00000001ff007424 */ /* 0x000fe200078e00ff */
[----:B------:R-:W-:Y:S01]  /*3d10*/  UIADD3 UR17, UPT, UPT, UR17, 0x120, URZ ;  /* 0x0000012011117890 */ /* 0x000fe2000fffe0ff */
[----:B------:R-:W-:Y:S01]  /*3d20*/  SHF.L.U32 R3, R11, 0x1f, RZ ;  /* 0x0000001f0b037819 */ /* 0x000fe200000006ff */
[----:B------:R-:W-:-:S03]  /*3d30*/  UMOV UR4, 0x40 ;  /* 0x0000004000047882 */ /* 0x000fc60000000000 */
[----:B------:R-:W-:Y:S01]  /*3d40*/  UVIRTCOUNT.DEALLOC.SMPOOL 0x80 ;  /* 0x000000800000784c */ /* 0x000fe20000000000 */
[----:B--2---:R-:W-:Y:S02]  /*3d50*/  ULEA UR8, UR8, UR4, 0x18 ;  /* 0x0000000408087291 */ /* 0x004fe4000f8ec0ff */
[----:B------:R-:W-:-:S07]  /*3d60*/  ULEA UR4, UR22, UR17, 0x3 ;  /* 0x0000001116047291 */ /* 0x000fce000f8e18ff */
[----:B------:R2:W-:Y:S02]  /*3d70*/  @P0 STS.U8 [UR8+0x1c], R0 ;  /* 0x00001c00ff000988 */ /* 0x0005e40008000008 */
[----:B------:R-:W4:Y:S02]  /*3d80*/  SYNCS.PHASECHK.TRANS64.TRYWAIT P0, [UR4], R3 ;  /* 0x00000003ff0075a7 */ /* 0x000f240008001104 */
[----:B--2-4-:R-:W-:Y:S05]  /*3d90*/  @!P0 BRA `(.L_x_73) ;  /* 0x00000060009c8947 */ /* 0x014fea0003800000 */
.L_x_174:
[----:B------:R-:W-:-:S04]  /*3da0*/  UIADD3 UR4, UPT, UPT, UR22, 0x1, URZ ;  /* 0x0000000116047890 */ /* 0x000fc8000fffe0ff */
[----:B------:R-:W-:-:S04]  /*3db0*/  UISETP.NE.AND UP0, UPT, UR4, 0x4, UPT ;  /* 0x000000040400788c */ /* 0x000fc8000bf05270 */
[----:B------:R-:W-:Y:S02]  /*3dc0*/  USEL UR6, URZ, 0x1, UP0 ;  /* 0x00000001ff067887 */ /* 0x000fe40008000000 */
[----:B------:R-:W-:-:S04]  /*3dd0*/  USEL UR4, UR4, URZ, UP0 ;  /* 0x000000ff04047287 */ /* 0x000fc80008000000 */
[----:B-1----:R-:W-:Y:S01]  /*3de0*/  ULEA UR5, UR4, UR17, 0x3 ;  /* 0x0000001104057291 */ /* 0x002fe2000f8e18ff */
[----:B------:R-:W-:-:S04]  /*3df0*/  LOP3.LUT R2, R11, UR6, RZ, 0x3c, !PT ;  /* 0x000000060b027c12 */ /* 0x000fc8000f8e3cff */
[----:B--2---:R-:W-:-:S04]  /*3e00*/  SHF.L.U32 R3, R2, 0x1f, RZ ;  /* 0x0000001f02037819 */ /* 0x004fc800000006ff */
[----:B------:R-:W1:Y:S02]  /*3e10*/  SYNCS.PHASECHK.TRANS64.TRYWAIT P0, [UR5], R3 ;  /* 0x00000003ff0075a7 */ /* 0x000e640008001105 */
[----:B-1----:R-:W-:Y:S05]  /*3e20*/  @!P0 BRA `(.L_x_74) ;  /* 0x0000006000908947 */ /* 0x002fea0003800000 */
.L_x_176:
        /* <DEDUP_REMOVED lines=9> */
.L_x_178:
[----:B------:R-:W-:-:S04]  /*3ec0*/  UIADD3 UR4, UPT, UPT, UR4, 0x1, URZ ;  /* 0x0000000104047890 */ /* 0x000fc8000fffe0ff */
[----:B------:R-:W-:-:S04]  /*3ed0*/  UISETP.NE.AND UP0, UPT, UR4, 0x4, UPT ;  /* 0x000000040400788c */ /* 0x000fc8000bf05270 */
[----:B------:R-:W-:Y:S02]  /*3ee0*/  USEL UR5, URZ, 0x1, UP0 ;  /* 0x00000001ff057887 */ /* 0x000fe40008000000 */
[----:B------:R-:W-:-:S04]  /*3ef0*/  USEL UR4, UR4, URZ, UP0 ;  /* 0x000000ff04047287 */ /* 0x000fc80008000000 */
[----:B------:R-:W-:Y:S01]  /*3f00*/  ULEA UR4, UR4, UR17, 0x3 ;  /* 0x0000001104047291 */ /* 0x000fe2000f8e18ff */
[----:B-1----:R-:W-:-:S04]  /*3f10*/  LOP3.LUT R3, R2, UR5, RZ, 0x3c, !PT ;  /* 0x0000000502037c12 */ /* 0x002fc8000f8e3cff */
[----:B------:R-:W-:-:S04]  /*3f20*/  SHF.L.U32 R3, R3, 0x1f, RZ ;  /* 0x0000001f03037819 */ /* 0x000fc800000006ff */
[----:B------:R-:W1:Y:S02]  /*3f30*/  SYNCS.PHASECHK.TRANS64.TRYWAIT P0, [UR4], R3 ;  /* 0x00000003ff0075a7 */ /* 0x000e640008001104 */
[----:B-1----:R-:W-:Y:S05]  /*3f40*/  @!P0 BRA `(.L_x_76) ;  /* 0x0000006000788947 */ /* 0x002fea0003800000 */
.L_x_180:
[----:B------:R-:W-:Y:S01]  /*3f50*/  NOP ;  /* 0x0000000000007918 */ /* 0x000fe20000000000 */
[----:B-1----:R-:W1:Y:S01]  /*3f60*/  LDS R0, [UR8+0x14] ;  /* 0x00001408ff007984 */ /* 0x002e620008000800 */
[----:B------:R-:W-:Y:S01]  /*3f70*/  ULOP3.LUT UR4, UR30, 0xffff, URZ, 0xc0, !UPT ;  /* 0x0000ffff1e047892 */ /* 0x000fe2000f8ec0ff */
[----:B------:R-:W-:Y:S01]  /*3f80*/  UMOV UR5, 0xffff ;  /* 0x0000ffff00057882 */ /* 0x000fe20000000000 */
[----:B------:R-:W-:Y:S02]  /*3f90*/  UMOV UR6, 0x1 ;  /* 0x0000000100067882 */ /* 0x000fe40000000000 */
[----:B------:R-:W-:-:S04]  /*3fa0*/  USHF.R.U32.HI UR4, URZ, 0x5, UR4 ;  /* 0x00000005ff047899 */ /* 0x000fc80008011604 */
[----:B------:R-:W-:Y:S02]  /*3fb0*/  USHF.L.U32 UR5, UR5, UR4, URZ ;  /* 0x0000000405057299 */ /* 0x000fe400080006ff */
[----:B------:R-:W-:-:S04]  /*3fc0*/  USHF.L.U32 UR4, UR6, UR4, URZ ;  /* 0x0000000406047299 */ /* 0x000fc800080006ff */
[----:B-1----:R-:W-:-:S04]  /*3fd0*/  LOP3.LUT R0, R0, UR5, RZ, 0xc0, !PT ;  /* 0x0000000500007c12 */ /* 0x002fc8000f8ec0ff */
[----:B------:R-:W-:-:S13]  /*3fe0*/  ISETP.NE.AND P0, PT, R0, UR5, PT ;  /* 0x0000000500007c0c */ /* 0x000fda000bf05270 */
[----:B------:R-:W-:Y:S05]  /*3ff0*/  @P0 BRA `(.L_x_77) ;  /* 0x0000000000580947 */ /* 0x000fea0003800000 */
[----:B------:R-:W1:Y:S02]  /*4000*/  LDS R0, [UR8+0x18] ;  /* 0x00001808ff007984 */ /* 0x000e640008000800 */
[----:B-1----:R-:W-:-:S04]  /*4010*/  LOP3.LUT R0, R0, UR4, RZ, 0xc0, !PT ;  /* 0x0000000400007c12 */ /* 0x002fc8000f8ec0ff */
[----:B------:R-:W-:-:S13]  /*4020*/  ISETP.NE.AND P0, PT, R0, UR4, PT ;  /* 0x0000000400007c0c */ /* 0x000fda000bf05270 */
[----:B------:R-:W-:Y:S05]  /*4030*/  @P0 BRA `(.L_x_78) ;  /* 0x00000000003c0947 */ /* 0x000fea0003800000 */
[----:B------:R-:W1:Y:S01]  /*4040*/  S2R R2, SR_LANEID ;  /* 0x0000000000027919 */ /* 0x000e620000000000 */
[----:B------:R-:W-:Y:S01]  /*4050*/  ULOP3.LUT UR5, URZ, UR5, URZ, 0x33, !UPT ;  /* 0x00000005ff057292 */ /* 0x000fe2000f8e33ff */
[----:B------:R-:W-:Y:S01]  /*4060*/  LOP3.LUT R4, RZ, UR4, RZ, 0x33, !PT ;  /* 0x00000004ff047c12 */ /* 0x000fe2000f8e33ff */
[----:B------:R-:W-:Y:S02]  /*4070*/  VOTEU.ANY UR4, UPT, PT ;  /* 0x0000000000047886 */ /* 0x000fe400038e0100 */
[----:B------:R-:W-:Y:S01]  /*4080*/  UFLO.U32 UR4, UR4 ;  /* 0x00000004000472bd */ /* 0x000fe200080e0000 */
[----:B------:R-:W2:Y:S01]  /*4090*/  REDUX UR6, R4 ;  /* 0x00000000040673c4 */ /* 0x000ea20000000000 */
[----:B------:R-:W-:-:S06]  /*40a0*/  IMAD.U32 R0, RZ, RZ, UR5 ;  /* 0x00000005ff007e24 */ /* 0x000fcc000f8e00ff */
[----:B------:R4:W-:Y:S01]  /*40b0*/  UTCATOMSWS.AND URZ, UR5 ;  /* 0x0000000500ff79e3 */ /* 0x0009e20008000000 */
[----:B------:R-:W3:Y:S01]  /*40c0*/  REDUX UR7, R0 ;  /* 0x00000000000773c4 */ /* 0x000ee20000000000 */
[----:B-1----:R-:W-:Y:S01]  /*40d0*/  ISETP.EQ.U32.AND P0, PT, R2, UR4, PT ;  /* 0x0000000402007c0c */ /* 0x002fe2000bf02070 */
[----:B--2---:R-:W-:Y:S01]  /*40e0*/  IMAD.U32 R2, RZ, RZ, UR6 ;  /* 0x00000006ff027e24 */ /* 0x004fe2000f8e00ff */
[----:B---3--:R-:W-:-:S11]  /*40f0*/  MOV R3, UR7 ;  /* 0x0000000700037c02 */ /* 0x008fd60008000f00 */
[----:B------:R4:W-:Y:S04]  /*4100*/  @P0 ATOMS.AND RZ, [UR8+0x14], R3 ;  /* 0x00001403ffff098c */ /* 0x0009e8000a800008 */
[----:B------:R4:W-:Y:S01]  /*4110*/  @P0 ATOMS.AND RZ, [UR8+0x18], R2 ;  /* 0x00001802ffff098c */ /* 0x0009e2000a800008 */
[----:B------:R-:W-:Y:S05]  /*4120*/  BRA `(.L_x_79) ;  /* 0x0000000000147947 */ /* 0x000fea0003800000 */
.L_x_78:
[----:B------:R-:W-:Y:S02]  /*4130*/  MOV R2, 0x4150 ;  /* 0x0000415000027802 */ /* 0x000fe40000000f00 */
[----:B---3-5:R-:W-:Y:S05]  /*4140*/  CALL.REL.NOINC `($__internal_0_$__cuda_sm10x_tcgen05_guardrail_trap_col_being_dealloced_not_returned_by_alloc) ;  /* 0x0000006400607944 */ /* 0x028fea0003c00000 */
[----:B------:R-:W-:Y:S05]  /*4150*/  BRA `(.L_x_79) ;  /* 0x0000000000087947 */ /* 0x000fea0003800000 */
.L_x_77:
[----:B------:R-:W-:Y:S02]  /*4160*/  MOV R2, 0x4180 ;  /* 0x0000418000027802 */ /* 0x000fe40000000f00 */
[----:B---3-5:R-:W-:Y:S05]  /*4170*/  CALL.REL.NOINC `($__internal_2_$__cuda_sm10x_tcgen05_guardrail_trap_unallocated_columns_being_dealloced) ;  /* 0x00000064006c7944 */ /* 0x028fea0003c00000 */
.L_x_79:
[----:B------:R-:W-:Y:S01]  /*4180*/  NOP ;  /* 0x0000000000007918 */ /* 0x000fe20000000000 */
[----:B----4-:R-:W-:Y:S05]  /*4190*/  EXIT ;  /* 0x000000000000794d */ /* 0x010fea0003800000 */
.L_x_61:
[----:B------:R-:W-:-:S09]  /*41a0*/  UISETP.NE.OR UP0, UPT, UR17, 0x3, !UP3 ;  /* 0x000000031100788c */ /* 0x000fd2000df05670 */
[----:B------:R-:W-:Y:S05]  /*41b0*/  BRA.U UP0, `(.L_x_80) ;  /* 0x00000011005c7547 */ /* 0x000fea000b800000 */
[----:B------:R-:W1:Y:S01]  /*41c0*/  S2UR UR10, SR_CgaCtaId ;  /* 0x00000000000a79c3 */ /* 0x000e620000008800 */
[----:B------:R-:W2:Y:S01]  /*41d0*/  LDCU UR31, c[0x0][0x370] ;  /* 0x00006e00ff1f77ac */ /* 0x000ea20008000800 */
[----:B------:R-:W-:Y:S02]  /*41e0*/  HFMA2 R13, -RZ, RZ, 0, 0 ;  /* 0x00000000ff0d7431 */ /* 0x000fe400000001ff */
[----:B------:R-:W-:Y:S01]  /*41f0*/  IMAD.MOV.U32 R15, RZ, RZ, 0x1 ;  /* 0x00000001ff0f7424 */ /* 0x000fe200078e00ff */
[----:B------:R-:W-:Y:S01]  /*4200*/  MOV R7, 0x2000 ;  /* 0x0000200000077802 */ /* 0x000fe20000000f00 */
[----:B------:R-:W2:Y:S01]  /*4210*/  LDCU.128 UR44, c[0x0][0xb10] ;  /* 0x00016200ff2c77ac */ /* 0x000ea20008000c00 */
[----:B------:R-:W-:Y:S01]  /*4220*/  IMAD.MOV.U32 R14, RZ, RZ, RZ ;  /* 0x000000ffff0e7224 */ /* 0x000fe200078e00ff */
[----:B------:R-:W3:Y:S01]  /*4230*/  LDC.64 R16, c[0x0][0x348] ;  /* 0x0000d200ff107b82 */ /* 0x000ee20000000a00 */
[----:B------:R-:W4:Y:S01]  /*4240*/  LDCU UR30, c[0x0][0x374] ;  /* 0x00006e80ff1e77ac */ /* 0x000f220008000800 */
[----:B------:R-:W1:Y:S06]  /*4250*/  LDCU UR15, c[0x0][0xb0c] ;  /* 0x00016180ff0f77ac */ /* 0x000e6c0008000800 */
[----:B------:R-:W3:Y:S01]  /*4260*/  LDC.64 R2, c[0x0][0x888] ;  /* 0x00022200ff027b82 */ /* 0x000ee20000000a00 */
[----:B------:R-:W3:Y:S01]  /*4270*/  LDCU UR49, c[0x0][0xb20] ;  /* 0x00016400ff3177ac */ /* 0x000ee20008000800 */
[----:B------:R-:W3:Y:S06]  /*4280*/  LDCU UR4, c[0x0][0xb30] ;  /* 0x00016600ff0477ac */ /* 0x000eec0008000800 */
[----:B------:R-:W3:Y:S01]  /*4290*/  LDC.64 R4, c[0x0][0x890] ;  /* 0x00022400ff047b82 */ /* 0x000ee20000000a00 */
[----:B------:R-:W-:Y:S01]  /*42a0*/  UMOV UR21, 0x400 ;  /* 0x0000040000157882 */ /* 0x000fe20000000000 */
[----:B--2---:R-:W-:-:S02]  /*42b0*/  UIMAD.WIDE.U32 UR6, UR31, UR44, URZ ;  /* 0x0000002c1f0672a5 */ /* 0x004fc4000f8e00ff */
[----:B----4-:R-:W-:Y:S02]  /*42c0*/  UIMAD.WIDE.U32 UR8, UR30, UR47, URZ ;  /* 0x0000002f1e0872a5 */ /* 0x010fe4000f8e00ff */
[----:B-1----:R-:W-:Y:S02]  /*42d0*/  ULEA UR21, UR10, UR21, 0x18 ;  /* 0x000000150a157291 */ /* 0x002fe4000f8ec0ff */
[----:B------:R-:W-:Y:S02]  /*42e0*/  UPLOP3.LUT UP3, UPT, UPT, UPT, UPT, 0x40, 0x4 ;  /* 0x000000000004789c */ /* 0x000fe40003f6e870 */
[----:B------:R-:W-:Y:S02]  /*42f0*/  UIADD3 UR37, UPT, UPT, UR21, 0xa8, URZ ;  /* 0x000000a815257890 */ /* 0x000fe4000fffe0ff */
[----:B------:R-:W-:Y:S02]  /*4300*/  UIADD3 UR33, UPT, UPT, UR21, 0x90, URZ ;  /* 0x0000009015217890 */ /* 0x000fe4000fffe0ff */
[----:B------:R-:W-:-:S02]  /*4310*/  UIADD3 UR25, UPT, UPT, UR21, 0x98, URZ ;  /* 0x0000009815197890 */ /* 0x000fc4000fffe0ff */
[----:B------:R-:W-:Y:S01]  /*4320*/  UIADD3 UR17, UPT, UPT, UR21, 0xa0, URZ ;  /* 0x000000a015117890 */ /* 0x000fe2000fffe0ff */
[----:B------:R-:W-:Y:S01]  /*4330*/  UMOV UR6, UR7 ;  /* 0x0000000700067c82 */ /* 0x000fe20008000000 */
[----:B------:R-:W-:Y:S01]  /*4340*/  UMOV UR41, UR9 ;  /* 0x0000000900297c82 */ /* 0x000fe20008000000 */
[----:B------:R-:W-:Y:S02]  /*4350*/  UISETP.GE.AND UP0, UPT, UR42, 0x1, UPT ;  /* 0x000000012a00788c */ /* 0x000fe4000bf06270 */
[----:B------:R-:W-:Y:S01]  /*4360*/  UISETP.NE.AND UP4, UPT, UR42, 0x1, UPT ;  /* 0x000000012a00788c */ /* 0x000fe2000bf85270 */
[----:B------:R-:W1:Y:S01]  /*4370*/  LDCU.64 UR22, c[0x0][0xb28] ;  /* 0x00016500ff1677ac */ /* 0x000e620008000a00 */
[----:B------:R-:W-:Y:S02]  /*4380*/  UISETP.NE.AND UP6, UPT, UR15, 0x1, UPT ;  /* 0x000000010f00788c */ /* 0x000fe4000bfc5270 */
[----:B------:R-:W-:Y:S02]  /*4390*/  UISETP.NE.AND UP5, UPT, UR46, 0x1, UPT ;  /* 0x000000012e00788c */ /* 0x000fe4000bfa5270 */
[----:B------:R-:W-:-:S02]  /*43a0*/  UPRMT UR37, UR10, 0x654, UR37 ;  /* 0x000006540a257896 */ /* 0x000fc40008000025 */
[----:B------:R-:W-:Y:S02]  /*43b0*/  USHF.R.U32.HI UR43, URZ, UR45, UR6 ;  /* 0x0000002dff2b7299 */ /* 0x000fe40008011606 */
[----:B------:R-:W-:Y:S02]  /*43c0*/  UPRMT UR40, UR10, 0x654, UR33 ;  /* 0x000006540a287896 */ /* 0x000fe40008000021 */
[----:B------:R-:W-:Y:S02]  /*43d0*/  UPRMT UR39, UR10, 0x654, UR25 ;  /* 0x000006540a277896 */ /* 0x000fe40008000019 */
[----:B------:R-:W-:Y:S02]  /*43e0*/  UPRMT UR38, UR10, 0x654, UR17 ;  /* 0x000006540a267896 */ /* 0x000fe40008000011 */
[----:B---3--:R-:W-:Y:S02]  /*43f0*/  USHF.R.U32.HI UR41, URZ, UR49, UR41 ;  /* 0x00000031ff297299 */ /* 0x008fe40008011629 */
[----:B------:R-:W-:-:S11]  /*4400*/  UISETP.NE.AND UP2, UPT, UR4, 0x1, UPT ;  /* 0x000000010400788c */ /* 0x000fd6000bf45270 */
.L_x_91:
[C---:B------:R-:W-:Y:S02]  /*4410*/  LEA R12, R14.reuse, UR21, 0x3 ;  /* 0x000000150e0c7c11 */ /* 0x040fe4000f8e18ff */
[----:B------:R-:W-:Y:S02]  /*4420*/  SHF.L.U32 R9, R13, 0x1f, RZ ;  /* 0x0000001f0d097819 */ /* 0x000fe400000006ff */
[----:B------:R-:W-:Y:S02]  /*4430*/  LEA R10, R14, UR21, 0x4 ;  /* 0x000000150e0a7c11 */ /* 0x000fe4000f8e20ff */
[----:B--2---:R-:W2:Y:S02]  /*4440*/  SYNCS.PHASECHK.TRANS64.TRYWAIT P0, [R12+URZ+0xe0], R9 ;  /* 0x0000e0090c0075a7 */ /* 0x004ea400080011ff */
[----:B--2---:R-:W-:Y:S05]  /*4450*/  @!P0 BRA `(.L_x_81) ;  /* 0x0000005c004c8947 */ /* 0x004fea0003800000 */
.L_x_181:
[----:B--2---:R-:W2:Y:S01]  /*4460*/  LDS.128 R8, [R10+0x170] ;  /* 0x000170000a087984 */ /* 0x004ea20000000c00 */
[----:B------:R-:W-:Y:S01]  /*4470*/  UISETP.GE.AND UP0, UPT, UR42, 0x1, UPT ;  /* 0x000000012a00788c */ /* 0x000fe2000bf06270 */
[----:B------:R-:W-:Y:S01]  /*4480*/  @!PT LDS RZ, [RZ] ;  /* 0x00000000fffff984 */ /* 0x000fe20000000800 */
[----:B------:R-:W-:Y:S01]  /*4490*/  @!PT LDS RZ, [RZ] ;  /* 0x00000000fffff984 */ /* 0x000fe20000000800 */
[----:B------:R-:W-:Y:S01]  /*44a0*/  @!PT LDS RZ, [RZ] ;  /* 0x00000000fffff984 */ /* 0x000fe20000000800 */
[----:B------:R-:W-:Y:S01]  /*44b0*/  @!PT LDS RZ, [RZ] ;  /* 0x00000000fffff984 */ /* 0x000fe20000000800 */
[----:B------:R3:W-:Y:S06]  /*44c0*/  MEMBAR.ALL.CTA ;  /* 0x0000000000007992 */ /* 0x0007ec0000008000 */
[----:B---3--:R-:W3:Y:S01]  /*44d0*/  FENCE.VIEW.ASYNC.S ;  /* 0x00000000000073c6 */ /* 0x008ee20000000000 */
[----:B--2---:R-:W-:Y:S11]  /*44e0*/  LOP3.LUT P0, RZ, R10, 0x1, RZ, 0xc0, !PT ;  /* 0x000000010aff7812 */ /* 0x004ff6000780c0ff */
[----:B------:R-:W-:Y:S02]  /*44f0*/  @!UPT UIADD3 URZ, UPT, UPT, URZ, URZ, URZ ;  /* 0x000000fffffff290 */ /* 0x000fe4000fffe0ff */
[----:B---3--:R-:W-:Y:S01]  /*4500*/  VOTEU.ANY UP1, P0 ;  /* 0x0000000000ff7886 */ /* 0x008fe20000020100 */
[----:B------:R-:W-:Y:S11]  /*4510*/  PLOP3.LUT P0, PT, PT, PT, UP1, 0x80, 0x8 ;  /* 0x000000000008781c */ /* 0x000ff60003f0f018 */
[----:B------:R-:W-:Y:S02]  /*4520*/  @!UPT UIADD3 URZ, UPT, UPT, URZ, URZ, URZ ;  /* 0x000000fffffff290 */ /* 0x000fe4000fffe0ff */
[----:B------:R-:W-:Y:S02]  /*4530*/  @P0 SHF.R.U32.HI R0, RZ, 0x10, R9 ;  /* 0x00000010ff000819 */ /* 0x000fe40000011609 */
[----:B------:R-:W-:Y:S02]  /*4540*/  @P0 MOV R6, R8 ;  /* 0x0000000800060202 */ /* 0x000fe40000000f00 */
[----:B------:R-:W-:Y:S01]  /*4550*/  @P0 R2UR UR4, R0 ;  /* 0x00000000000402ca */ /* 0x000fe200000e0000 */
[----:B------:R-:W-:Y:S01]  /*4560*/  VIADD R0, R12, 0xf0 ;  /* 0x000000f00c007836 */ /* 0x000fe20000000000 */
[----:B------:R-:W-:Y:S02]  /*4570*/  @P0 LOP3.LUT R8, R9, 0xffff, RZ, 0xc0, !PT ;  /* 0x0000ffff09080812 */ /* 0x000fe400078ec0ff */
[----:B------:R-:W-:Y:S02]  /*4580*/  @P0 R2UR UR6, R6 ;  /* 0x00000000060602ca */ /* 0x000fe400000e0000 */
[----:B------:R-:W-:Y:S02]  /*4590*/  PRMT R0, RZ, 0x654, R0 ;  /* 0x00000654ff007816 */ /* 0x000fe40000000000 */
[----:B------:R-:W-:Y:S02]  /*45a0*/  @P0 R2UR UR5, R8 ;  /* 0x00000000080502ca */ /* 0x000fe400000e0000 */
[----:B------:R2:W-:Y:S03]  /*45b0*/  SYNCS.ARRIVE.TRANS64.RED.A1T0 RZ, [R0+URZ], RZ ;  /* 0x000000ff00ff79a7 */ /* 0x0005e600081004ff */
[----:B------:R-:W-:Y:S04]  /*45c0*/  @UP1 UMOV UR29, UR4 ;  /* 0x00000004001d1c82 */ /* 0x000fe80008000000 */
[----:B------:R-:W-:Y:S04]  /*45d0*/  @UP1 UMOV UR14, UR6 ;  /* 0x00000006000e1c82 */ /* 0x000fe80008000000 */
[----:B------:R-:W-:Y:S01]  /*45e0*/  @UP1 UMOV UR13, UR5 ;  /* 0x00000005000d1c82 */ /* 0x000fe20008000000 */
[----:B------:R-:W-:Y:S05]  /*45f0*/  BRA.U !UP0, `(.L_x_82) ;  /* 0x0000000108a47547 */ /* 0x000fea000b800000 */
[----:B------:R-:W-:Y:S02]  /*4600*/  UIMAD.WIDE.U32 UR18, UR13, UR47, URZ ;  /* 0x0000002f0d1272a5 */ /* 0x000fe4000f8e00ff */
[----:B------:R-:W-:Y:S02]  /*4610*/  UIMAD.WIDE.U32 UR26, UR14, UR44, URZ ;  /* 0x0000002c0e1a72a5 */ /* 0x000fe4000f8e00ff */
[----:B------:R-:W-:Y:S02]  /*4620*/  USEL UR4, UR30, UR41, !UP5 ;  /* 0x000000291e047287 */ /* 0x000fe4000e800000 */
[----:B------:R-:W-:Y:S02]  /*4630*/  USEL UR7, UR31, UR43, !UP6 ;  /* 0x0000002b1f077287 */ /* 0x000fe4000f000000 */
[----:B-1----:R-:W-:Y:S02]  /*4640*/  UIMAD.WIDE.U32 UR8, UR4, UR22, URZ ;  /* 0x00000016040872a5 */ /* 0x002fe4000f8e00ff */
[----:B------:R-:W-:Y:S01]  /*4650*/  UIMAD.WIDE.U32 UR10, UR7, UR22, URZ ;  /* 0x00000016070a72a5 */ /* 0x000fe2000f8e00ff */
[----:B------:R-:W-:Y:S02]  /*4660*/  UMOV UR5, UR19 ;  /* 0x0000001300057c82 */ /* 0x000fe40008000000 */
[----:B------:R-:W-:Y:S03]  /*4670*/  USHF.R.U32.HI UR6, URZ, UR49, UR5 ;  /* 0x00000031ff067299 */ /* 0x000fe60008011605 */
[----:B------:R-:W-:Y:S01]  /*4680*/  UMOV UR5, UR27 ;  /* 0x0000001b00057c82 */ /* 0x000fe20008000000 */
[----:B------:R-:W-:Y:S02]  /*4690*/  USEL UR6, UR13, UR6, !UP5 ;  /* 0x000000060d067287 */ /* 0x000fe4000e800000 */
[----:B------:R-:W-:Y:S03]  /*46a0*/  USHF.R.U32.HI UR12, URZ, UR45, UR5 ;  /* 0x0000002dff0c7299 */ /* 0x000fe60008011605 */
[----:B------:R-:W-:Y:S02]  /*46b0*/  UMOV UR5, UR9 ;  /* 0x0000000900057c82 */ /* 0x000fe40008000000 */
[----:B------:R-:W-:Y:S03]  /*46c0*/  @UP4 USHF.R.U32.HI UR4, URZ, UR23, UR5 ;  /* 0x00000017ff044299 */ /* 0x000fe60008011605 */
[----:B------:R-:W-:Y:S01]  /*46d0*/  UMOV UR5, UR11 ;  /* 0x0000000b00057c82 */ /* 0x000fe20008000000 */
[----:B------:R-:W-:Y:S02]  /*46e0*/  UIMAD UR4, UR42, UR4, URZ ;  /* 0x000000042a0472a4 */ /* 0x000fe4000f8e02ff */
[----:B------:R-:W-:Y:S02]  /*46f0*/  @UP4 USHF.R.U32.HI UR7, URZ, UR23, UR5 ;  /* 0x00000017ff074299 */ /* 0x000fe40008011605 */
[----:B------:R-:W-:Y:S02]  /*4700*/  UIMAD.WIDE.U32 UR10, UR6, UR22, URZ ;  /* 0x00000016060a72a5 */ /* 0x000fe4000f8e00ff */
[----:B------:R-:W-:Y:S02]  /*4710*/  USEL UR5, UR14, UR12, !UP6 ;  /* 0x0000000c0e057287 */ /* 0x000fe4000f000000 */
[----:B------:R-:W-:Y:S02]  /*4720*/  UIMAD UR8, UR42, UR7, URZ ;  /* 0x000000072a0872a4 */ /* 0x000fe4000f8e02ff */
[----:B------:R-:W-:Y:S03]  /*4730*/  UISETP.GE.AND UP0, UPT, UR6, UR4, UPT ;  /* 0x000000040600728c */ /* 0x000fe6000bf06270 */
[----:B------:R-:W-:Y:S01]  /*4740*/  UMOV UR4, UR11 ;  /* 0x0000000b00047c82 */ /* 0x000fe20008000000 */
[----:B------:R-:W-:Y:S02]  /*4750*/  UISETP.GE.OR UP0, UPT, UR5, UR8, UP0 ;  /* 0x000000080500728c */ /* 0x000fe40008706670 */
[----:B------:R-:W-:Y:S02]  /*4760*/  USHF.R.U32.HI UR4, URZ, UR23, UR4 ;  /* 0x00000017ff047299 */ /* 0x000fe40008011604 */
[----:B------:R-:W-:Y:S02]  /*4770*/  UIMAD.WIDE.U32 UR8, UR5, UR22, URZ ;  /* 0x00000016050872a5 */ /* 0x000fe4000f8e00ff */
[----:B------:R-:W-:Y:S04]  /*4780*/  USEL UR10, UR6, UR4, !UP4 ;  /* 0x00000004060a7287 */ /* 0x000fe8000e000000 */
[----:B------:R-:W-:Y:S01]  /*4790*/  UIADD3 UR11, UPT, UPT, -UR10, URZ, URZ ;  /* 0x000000ff0a0b7290 */ /* 0x000fe2000fffe1ff */
[----:B------:R-:W-:Y:S02]  /*47a0*/  @!UP0 UMOV UR4, UR9 ;  /* 0x0000000900048c82 */ /* 0x000fe40008000000 */
[----:B------:R-:W-:Y:S02]  /*47b0*/  @!UP0 USHF.R.U32.HI UR4, URZ, UR23, UR4 ;  /* 0x00000017ff048299 */ /* 0x000fe40008011604 */
[----:B------:R-:W-:Y:S02]  /*47c0*/  UIMAD UR8, UR42, UR11, UR6 ;  /* 0x0000000b2a0872a4 */ /* 0x000fe4000f8e0206 */
[----:B------:R-:W-:Y:S04]  /*47d0*/  @!UP0 USEL UR4, UR5, UR4, !UP4 ;  /* 0x0000000405048287 */ /* 0x000fe8000e000000 */
[----:B------:R-:W-:Y:S02]  /*47e0*/  @!UP0 UIMAD UR8, UR7, UR8, UR4 ;  /* 0x00000008070882a4 */ /* 0x000fe4000f8e0204 */
[----:B------:R-:W-:Y:S02]  /*47f0*/  @!UP0 UIADD3 UR9, UPT, UPT, UR10, -UR4, URZ ;  /* 0x800000040a098290 */ /* 0x000fe4000fffe0ff */
[----:B------:R-:W-:Y:S02]  /*4800*/  UIADD3 UR4, UPT, UPT, -UR5, URZ, URZ ;  /* 0x000000ff05047290 */ /* 0x000fe4000fffe1ff */
[----:B------:R-:W-:Y:S02]  /*4810*/  UIADD3 UR7, UPT, UPT, -UR6, URZ, URZ ;  /* 0x000000ff06077290 */ /* 0x000fe4000fffe1ff */
[----:B------:R-:W-:Y:S02]  /*4820*/  @!UP0 UIMAD UR6, UR9, UR42, UR5 ;  /* 0x0000002a090682a4 */ /* 0x000fe4000f8e0205 */
[----:B------:R-:W-:Y:S02]  /*4830*/  UIMAD UR14, UR15, UR4, UR14 ;  /* 0x000000040f0e72a4 */ /* 0x000fe4000f8e020e */
[----:B------:R-:W-:Y:S01]  /*4840*/  UIMAD UR13, UR46, UR7, UR13 ;  /* 0x000000072e0d72a4 */ /* 0x000fe2000f8e020d */
[----:B------:R-:W-:Y:S02]  /*4850*/  @!UP0 UMOV UR5, UR8 ;  /* 0x0000000800058c82 */ /* 0x000fe40008000000 */
[----:B------:R-:W-:Y:S02]  /*4860*/  UIMAD UR14, UR5, UR15, UR14 ;  /* 0x0000000f050e72a4 */ /* 0x000fe4000f8e020e */
[----:B------:R-:W-:Y:S11]  /*4870*/  UIMAD UR13, UR6, UR46, UR13 ;  /* 0x0000002e060d72a4 */ /* 0x000ff6000f8e020d */
[----:B------:R-:W-:Y:S01]  /*4880*/  @!UPT UIADD3 URZ, UPT, UPT, URZ, URZ, URZ ;  /* 0x000000fffffff290 */ /* 0x000fe2000fffe0ff */
.L_x_82:
[----:B------:R-:W3:Y:S01]  /*4890*/  @!UP2 LDCU.128 UR8, c[0x0][0xb10] ;  /* 0x00016200ff08a7ac */ /* 0x000ee20008000c00 */
[C---:B------:R-:W-:Y:S02]  /*48a0*/  ISETP.NE.U32.AND P1, PT, R4.reuse, RZ, PT ;  /* 0x000000ff0400720c */ /* 0x040fe40003f25070 */
[----:B------:R-:W-:Y:S02]  /*48b0*/  ISETP.NE.U32.AND P0, PT, R4, RZ, PT ;  /* 0x000000ff0400720c */ /* 0x000fe40003f05070 */
[C---:B------:R-:W-:Y:S02]  /*48c0*/  ISETP.NE.AND.EX P1, PT, R5.reuse, RZ, PT, P1 ;  /* 0x000000ff0500720c */ /* 0x040fe40003f25310 */
[----:B------:R-:W-:Y:S01]  /*48d0*/  ISETP.NE.AND.EX P0, PT, R5, RZ, PT, P0 ;  /* 0x000000ff0500720c */ /* 0x000fe20003f05300 */
[----:B------:R-:W4:Y:S01]  /*48e0*/  @!UP2 LDCU UR5, c[0x0][0xb0c] ;  /* 0x00016180ff05a7ac */ /* 0x000f220008000800 */
[----:B------:R-:W-:Y:S01]  /*48f0*/  SHF.L.U32 R9, R15, 0x1f, RZ ;  /* 0x0000001f0f097819 */ /* 0x000fe200000006ff */
[----:B------:R-:W-:Y:S02]  /*4900*/  USHF.L.U32 UR35, UR16, 0x6, URZ ;  /* 0x0000000610237899 */ /* 0x000fe400080006ff */
[----:B------:R-:W-:Y:S02]  /*4910*/  USHF.L.U32 UR34, UR20, 0x8, URZ ;  /* 0x0000000814227899 */ /* 0x000fe400080006ff */
[----:B---3--:R-:W-:Y:S07]  /*4920*/  UIMAD.WIDE.U32 UR6, UR14, UR8, URZ ;  /* 0x000000080e0672a5 */ /* 0x008fee000f8e00ff */
[----:B------:R-:W-:Y:S01]  /*4930*/  @!UP2 UMOV UR4, UR7 ;  /* 0x000000070004ac82 */ /* 0x000fe20008000000 */
[----:B----4-:R-:W-:Y:S02]  /*4940*/  @!UP2 UISETP.NE.AND UP0, UPT, UR5, 0x1, UPT ;  /* 0x000000010500a88c */ /* 0x010fe4000bf05270 */
[----:B------:R-:W-:Y:S02]  /*4950*/  @!UP2 USHF.R.U32.HI UR4, URZ, UR9, UR4 ;  /* 0x00000009ff04a299 */ /* 0x000fe40008011604 */
[----:B------:R-:W-:Y:S02]  /*4960*/  UIMAD.WIDE.U32 UR6, UR13, UR11, URZ ;  /* 0x0000000b0d0672a5 */ /* 0x000fe4000f8e00ff */
[----:B------:R-:W-:Y:S02]  /*4970*/  @!UP2 USEL UR8, UR14, UR4, !UP0 ;  /* 0x000000040e08a287 */ /* 0x000fe4000c000000 */
[----:B------:R-:W-:Y:S03]  /*4980*/  @!UP2 UISETP.NE.AND UP0, UPT, UR10, 0x1, UPT ;  /* 0x000000010a00a88c */ /* 0x000fe6000bf05270 */
[----:B------:R-:W-:Y:S02]  /*4990*/  @!UP2 UMOV UR6, UR7 ;  /* 0x000000070006ac82 */ /* 0x000fe40008000000 */
[----:B------:R-:W3:Y:S02]  /*49a0*/  @!UP2 LDCU UR4, c[0x0][0xb20] ;  /* 0x00016400ff04a7ac */ /* 0x000ee40008000800 */
[----:B---3--:R-:W-:Y:S04]  /*49b0*/  @!UP2 USHF.R.U32.HI UR6, URZ, UR4, UR6 ;  /* 0x00000004ff06a299 */ /* 0x008fe80008011606 */
[----:B------:R-:W-:Y:S04]  /*49c0*/  @!UP2 USEL UR6, UR13, UR6, !UP0 ;  /* 0x000000060d06a287 */ /* 0x000fe8000c000000 */
[----:B------:R-:W-:Y:S02]  /*49d0*/  @!UP2 UIADD3 UR4, UPT, UPT, -UR8, UR6, URZ ;  /* 0x000000060804a290 */ /* 0x000fe4000fffe1ff */
[----:B------:R-:W-:Y:S02]  /*49e0*/  @!UP2 UIADD3 UR6, UPT, UPT, UR8, -UR6, URZ ;  /* 0x800000060806a290 */ /* 0x000fe4000fffe0ff */
[----:B------:R-:W-:Y:S02]  /*49f0*/  @!UP2 UIMAD UR14, UR4, UR5, UR14 ;  /* 0x00000005040ea2a4 */ /* 0x000fe4000f8e020e */
[----:B------:R-:W-:Y:S01]  /*4a00*/  @!UP2 UIMAD UR13, UR6, UR10, UR13 ;  /* 0x0000000a060da2a4 */ /* 0x000fe2000f8e020d */
[----:B------:R-:W-:Y:S11]  /*4a10*/  BRA.U UP3, `(.L_x_83) ;  /* 0x0000000103107547 */ /* 0x000ff6000b800000 */
[----:B--2---:R-:W-:Y:S04]  /*4a20*/  MOV R0, UR48 ;  /* 0x0000003000007c02 */ /* 0x004fe80008000f00 */
[----:B------:R-:W-:Y:S04]  /*4a30*/  SHF.L.U32 R11, R0, 0x1f, RZ ;  /* 0x0000001f000b7819 */ /* 0x000fe800000006ff */
[----:B------:R-:W2:Y:S02]  /*4a40*/  SYNCS.PHASECHK.TRANS64.TRYWAIT P2, [UR21+0xd8], R11 ;  /* 0x0000d80bff0075a7 */ /* 0x000ea40008041115 */
[----:B--2---:R-:W-:Y:S05]  /*4a50*/  @!P2 BRA `(.L_x_84) ;  /* 0x0000005400e0a947 */ /* 0x004fea0003800000 */
.L_x_83:
[----:B------:R-:W-:Y:S05]  /*4a60*/  @!P1 BRA `(.L_x_85) ;  /* 0x0000000000309947 */ /* 0x000fea0003800000 */
[----:B------:R-:W-:Y:S01]  /*4a70*/  ISETP.NE.U32.AND P1, PT, R2, RZ, PT ;  /* 0x000000ff0200720c */ /* 0x000fe20003f25070 */
[----:B------:R-:W3:Y:S01]  /*4a80*/  LDCU.64 UR4, c[0x0][0x358] ;  /* 0x00006b00ff0477ac */ /* 0x000ee20008000a00 */
[----:B------:R-:W-:Y:S02]  /*4a90*/  IMAD.MOV.U32 R81, RZ, RZ, 0x1 ;  /* 0x00000001ff517424 */ /* 0x000fe400078e00ff */
[----:B------:R-:W-:Y:S11]  /*4aa0*/  ISETP.NE.AND.EX P1, PT, R3, RZ, PT, P1 ;  /* 0x000000ff0300720c */ /* 0x000ff60003f25310 */
[----:B------:R-:W-:Y:S02]  /*4ab0*/  @!UPT UIADD3 URZ, UPT, UPT, URZ, URZ, URZ ;  /* 0x000000fffffff290 */ /* 0x000fe4000fffe0ff */
[----:B--2---:R-:W2:Y:S01]  /*4ac0*/  @P1 LDC.64 R10, c[0x0][0x888] ;  /* 0x00022200ff0a1b82 */ /* 0x004ea20000000a00 */
[----:B------:R-:W-:Y:S04]  /*4ad0*/  @P1 IMAD R0, R4, UR36, RZ ;  /* 0x0000002404001c24 */ /* 0x000fe8000f8e02ff */
[----:B--2---:R-:W-:Y:S04]  /*4ae0*/  @P1 IMAD.WIDE R10, R0, 0x4, R10 ;  /* 0x00000004000a1825 */ /* 0x004fe800078e020a */
[----:B------:R-:W-:Y:S01]  /*4af0*/  HFMA2 R0, -RZ, RZ, 0, 5.9604644775390625e-08 ;  /* 0x00000001ff007431 */ /* 0x000fe200000001ff */
[----:B---3-5:R3:W5:Y:S04]  /*4b00*/  @P1 LDG.E R41, desc[UR4][R10.64] ;  /* 0x000000040a291981 */ /* 0x028768000c1e1900 */
[----:B------:R-:W-:Y:S01]  /*4b10*/  @!P1 PRMT R81, R0, 0x7610, R81 ;  /* 0x0000761000519816 */ /* 0x000fe20000000051 */
[----:B---3--:R-:W4:Y:S06]  /*4b20*/  @!P1 LDC R41, c[0x0][0x880] ;  /* 0x00022000ff299b82 */ /* 0x008f2c0000000800 */
.L_x_85:
[----:B----45:R-:W-:Y:S01]  /*4b30*/  @!P0 FSETP.EQ.AND P1, PT, R41, RZ, PT ;  /* 0x000000ff2900820b */ /* 0x030fe20003f22000 */
[----:B------:R-:W-:Y:S01]  /*4b40*/  @!UPT UIADD3 URZ, UPT, UPT, URZ, URZ, URZ ;  /* 0x000000fffffff290 */ /* 0x000fe2000fffe0ff */
[----:B------:R-:W-:Y:S11]  /*4b50*/  @!P0 BRA `(.L_x_86) ;  /* 0x0000000000188947 */ /* 0x000ff60003800000 */
[----:B------:R-:W-:Y:S02]  /*4b60*/  LOP3.LUT P0, RZ, R81, 0xff, RZ, 0xc0, !PT ;  /* 0x000000ff51ff7812 */ /* 0x000fe4000780c0ff */
[----:B------:R-:W-:Y:S04]  /*4b70*/  ISETP.NE.U32.AND P1, PT, R2, RZ, PT ;  /* 0x000000ff0200720c */ /* 0x000fe80003f25070 */
[----:B------:R-:W-:Y:S04]  /*4b80*/  ISETP.NE.AND.EX P1, PT, R3, RZ, PT, P1 ;  /* 0x000000ff0300720c */ /* 0x000fe80003f25310 */
[----:B------:R-:W-:Y:S03]  /*4b90*/  PLOP3.LUT P1, PT, P1, PT, PT, 0x8, 0x80 ;  /* 0x000000000080781c */ /* 0x000fe60000f2e170 */
[----:B------:R-:W-:Y:S11]  /*4ba0*/  @P0 FSETP.EQ.AND P1, PT, R41, RZ, PT ;  /* 0x000000ff2900020b */ /* 0x000ff60003f22000 */
[----:B------:R-:W-:Y:S02]  /*4bb0*/  @!UPT UIADD3 URZ, UPT, UPT, URZ, URZ, URZ ;  /* 0x000000fffffff290 */ /* 0x000fe4000fffe0ff */
.L_x_86:
[----:B------:R-:W3:Y:S01]  /*4bc0*/  SYNCS.PHASECHK.TRANS64.TRYWAIT P2, [UR21+0xb0], R9 ;  /* 0x0000b009ff0075a7 */ /* 0x000ee20008041115 */
[----:B------:R-:W-:Y:S04]  /*4bd0*/  ELECT P0, URZ, PT ;  /* 0x0000000000ff782f */ /* 0x000fe80003800000 */
[----:B------:R-:W-:Y:S11]  /*4be0*/  PLOP3.LUT P1, PT, P1, P0, PT, 0xf2, 0x2f ;  /* 0x00000000002f781c */ /* 0x000ff60000f21e72 */
[----:B------:R-:W-:Y:S02]  /*4bf0*/  @!UPT UIADD3 URZ, UPT, UPT, URZ, URZ, URZ ;  /* 0x000000fffffff290 */ /* 0x000fe4000fffe0ff */
[----:B------:R-:W-:Y:S05]  /*4c00*/  @!P1 IADD3 R8, P0, PT, R16, 0x580, RZ ;  /* 0x0000058010089810 */ /* 0x000fea0007f1e0ff */
[----:B------:R-:W-:Y:S01]  /*4c10*/  @!P1 IMAD.X R6, RZ, RZ, R17, P0 ;  /* 0x000000ffff069224 */ /* 0x000fe200000e0611 */
[----:B---3--:R-:W-:Y:S07]  /*4c20*/  @!P2 BRA `(.L_x_87) ;  /* 0x000000540084a947 */ /* 0x008fee0003800000 */
.L_x_184:
[----:B------:R-:W-:Y:S01]  /*4c30*/  @!P1 R2UR UR5, R8 ;  /* 0x00000000080592ca */ /* 0x000fe200000e0000 */
[----:B------:R-:W-:Y:S01]  /*4c40*/  VOTEU.ALL UP0, P1 ;  /* 0x0000000000ff7886 */ /* 0x000fe20000800000 */
[----:B------:R-:W-:Y:S01]  /*4c50*/  @!P1 R2UR UR4, R6 ;  /* 0x00000000060492ca */ /* 0x000fe200000e0000 */
[----:B--2---:R-:W-:Y:S01]  /*4c60*/  @!P1 IMAD.MOV.U32 R0, RZ, RZ, 0x2000 ;  /* 0x00002000ff009424 */ /* 0x004fe200078e00ff */
[----:B------:R-:W-:Y:S01]  /*4c70*/  UMOV UR6, 0x0 ;  /* 0x0000000000067882 */ /* 0x000fe20000000000 */
[----:B------:R-:W-:Y:S01]  /*4c80*/  UMOV UR7, 0x10000000 ;  /* 0x1000000000077882 */ /* 0x000fe20000000000 */
[----:B------:R-:W-:Y:S01]  /*4c90*/  @!UP0 UIADD3 UR32, UPT, UPT, UR21, 0x400, URZ ;  /* 0x0000040015208890 */ /* 0x000fe2000fffe0ff */
[----:B------:R-:W-:Y:S01]  /*4ca0*/  @!P1 IADD3 R8, P0, PT, R16, 0x580, RZ ;  /* 0x0000058010089810 */ /* 0x000fe20007f1e0ff */
[----:B------:R-:W-:Y:S04]  /*4cb0*/  VOTEU.ALL UP0, P1 ;  /* 0x0000000000ff7886 */ /* 0x000fe80000800000 */
[----:B------:R-:W-:Y:S02]  /*4cc0*/  @!P1 IMAD.X R6, RZ, RZ, R17, P0 ;  /* 0x000000ffff069224 */ /* 0x000fe400000e0611 */
[----:B------:R-:W-:Y:S02]  /*4cd0*/  IMAD.U32 R10, RZ, RZ, UR5 ;  /* 0x00000005ff0a7e24 */ /* 0x000fe4000f8e00ff */
[----:B------:R-:W-:Y:S03]  /*4ce0*/  IMAD.U32 R11, RZ, RZ, UR4 ;  /* 0x00000004ff0b7e24 */ /* 0x000fe6000f8e00ff */
[----:B------:R-:W-:Y:S02]  /*4cf0*/  @!P1 R2UR UR4, R10 ;  /* 0x000000000a0492ca */ /* 0x000fe400000e0000 */
[----:B------:R-:W-:Y:S11]  /*4d00*/  @!P1 R2UR UR5, R11 ;  /* 0x000000000b0592ca */ /* 0x000ff600000e0000 */
[----:B------:R-:W-:Y:S02]  /*4d10*/  @!UPT UIADD3 URZ, UPT, UPT, URZ, URZ, URZ ;  /* 0x000000fffffff290 */ /* 0x000fe4000fffe0ff */
[----:B------:R2:W-:Y:S01]  /*4d20*/  @!UP0 UTMALDG.3D [UR32], [UR4], desc[UR6] ;  /* 0x00000620040085b4 */ /* 0x0005e20008011000 */
[----:B------:R2:W-:Y:S01]  /*4d30*/  @!P1 SYNCS.ARRIVE.TRANS64.RED.A0TR RZ, [UR21+0x90], R0 ;  /* 0x00009000ffff99a7 */ /* 0x0005e20008300415 */
[----:B------:R-:W-:Y:S01]  /*4d40*/  SYNCS.ARRIVE.TRANS64.RED.A1T0 RZ, [UR40], RZ ;  /* 0x000000ffffff79a7 */ /* 0x000fe20008100428 */
[----:B------:R-:W3:Y:S02]  /*4d50*/  SYNCS.PHASECHK.TRANS64.TRYWAIT P2, [UR21+0xb8], R9 ;  /* 0x0000b809ff0075a7 */ /* 0x000ee40008041115 */
[----:B--23--:R-:W-:Y:S05]  /*4d60*/  @!P2 BRA `(.L_x_88) ;  /* 0x00000054004ca947 */ /* 0x00cfea0003800000 */
.L_x_186:
        /* <DEDUP_REMOVED lines=8> */
[----:B------:R-:W-:Y:S01]  /*4df0*/  @!UP0 UIADD3 UR24, UPT, UPT, UR21, 0x2400, URZ ;  /* 0x0000240015188890 */ /* 0x000fe2000fffe0ff */
[----:B------:R-:W-:Y:S01]  /*4e00*/  VOTEU.ALL UP0, P1 ;  /* 0x0000000000ff7886 */ /* 0x000fe20000800000 */
[----:B------:R-:W-:Y:S01]  /*4e10*/  UMOV UR27, UR35 ;  /* 0x00000023001b7c82 */ /* 0x000fe20008000000 */
[----:B------:R-:W-:Y:S02]  /*4e20*/  UMOV UR28, UR36 ;  /* 0x00000024001c7c82 */ /* 0x000fe40008000000 */
[----:B------:R-:W-:Y:S02]  /*4e30*/  IMAD.U32 R10, RZ, RZ, UR5 ;  /* 0x00000005ff0a7e24 */ /* 0x000fe4000f8e00ff */
[----:B------:R-:W-:Y:S02]  /*4e40*/  IMAD.U32 R11, RZ, RZ, UR4 ;  /* 0x00000004ff0b7e24 */ /* 0x000fe4000f8e00ff */
[----:B------:R-:W-:Y:S01]  /*4e50*/  @!P1 IMAD.X R6, RZ, RZ, R17, P0 ;  /* 0x000000ffff069224 */ /* 0x000fe200000e0611 */
        /* <DEDUP_REMOVED lines=8> */
.L_x_188:
[----:B------:R-:W-:Y:S01]  /*4ee0*/  @!P1 R2UR UR5, R8 ;  /* 0x00000000080592ca */ /* 0x000fe200000e0000 */
[----:B------:R-:W-:Y:S01]  /*4ef0*/  VOTEU.ALL UP0, P1 ;  /* 0x0000000000ff7886 */ /* 0x000fe20000800000 */
[----:B------:R-:W-:Y:S01]  /*4f00*/  @!P1 R2UR UR4, R6 ;  /* 0x00000000060492ca */ /* 0x000fe200000e0000 */
[----:B--2---:R-:W-:Y:S01]  /*4f10*/  @!P1 IMAD.MOV.U32 R0, RZ, RZ, 0x2000 ;  /* 0x00002000ff009424 */ /* 0x004fe200078e00ff */
[----:B------:R-:W-:Y:S01]  /*4f20*/  UMOV UR6, 0x0 ;  /* 0x0000000000067882 */ /* 0x000fe20000000000 */
[----:B------:R-:W-:Y:S01]  /*4f30*/  UMOV UR7, 0x10000000 ;  /* 0x1000000000077882 */ /* 0x000fe20000000000 */
[----:B------:R-:W-:Y:S01]  /*4f40*/  @!UP0 UIADD3 UR18, UPT, UPT, UR34, 0x80, URZ ;  /* 0x0000008022128890 */ /* 0x000fe2000fffe0ff */
[----:B------:R-:W-:Y:S01]  /*4f50*/  VIADD R14, R14, 0x1 ;  /* 0x000000010e0e7836 */ /* 0x000fe20000000000 */
[----:B------:R-:W-:Y:S01]  /*4f60*/  @!UP0 UIADD3 UR16, UPT, UPT, UR21, 0x4400, URZ ;  /* 0x0000440015108890 */ /* 0x000fe2000fffe0ff */
[----:B------:R-:W-:Y:S01]  /*4f70*/  VOTEU.ALL UP0, P1 ;  /* 0x0000000000ff7886 */ /* 0x000fe20000800000 */
[----:B------:R-:W-:Y:S01]  /*4f80*/  UMOV UR19, UR35 ;  /* 0x0000002300137c82 */ /* 0x000fe20008000000 */
[----:B------:R-:W-:Y:S02]  /*4f90*/  UMOV UR20, UR36 ;  /* 0x0000002400147c82 */ /* 0x000fe40008000000 */
        /* <DEDUP_REMOVED lines=10> */
.L_x_190:
[----:B------:R-:W-:Y:S01]  /*5040*/  @!P1 IADD3 R6, P0, PT, R16, 0x580, RZ ;  /* 0x0000058010069810 */ /* 0x000fe20007f1e0ff */
[----:B------:R-:W-:Y:S01]  /*5050*/  VOTEU.ALL UP0, P1 ;  /* 0x0000000000ff7886 */ /* 0x000fe20000800000 */
[----:B------:R-:W-:Y:S01]  /*5060*/  UMOV UR6, 0x0 ;  /* 0x0000000000067882 */ /* 0x000fe20000000000 */
[----:B------:R-:W-:Y:S01]  /*5070*/  UMOV UR7, 0x10000000 ;  /* 0x1000000000077882 */ /* 0x000fe20000000000 */
[----:B------:R-:W-:Y:S01]  /*5080*/  @!P1 R2UR UR5, R6 ;  /* 0x00000000060592ca */ /* 0x000fe200000e0000 */
[----:B--2---:R-:W-:Y:S01]  /*5090*/  @!P1 IMAD.X R0, RZ, RZ, R17, P0 ;  /* 0x000000ffff009224 */ /* 0x004fe200000e0611 */
[----:B------:R-:W-:Y:S01]  /*50a0*/  @!UP0 UIADD3 UR10, UPT, UPT, UR34, 0xc0, URZ ;  /* 0x000000c0220a8890 */ /* 0x000fe2000fffe0ff */
[----:B------:R-:W-:Y:S01]  /*50b0*/  R2UR UR18, R83 ;  /* 0x00000000531272ca */ /* 0x000fe200000e0000 */
[----:B------:R-:W-:Y:S01]  /*50c0*/  @!UP0 UIADD3 UR8, UPT, UPT, UR21, 0x6400, URZ ;  /* 0x0000640015088890 */ /* 0x000fe2000fffe0ff */
[----:B------:R-:W-:Y:S01]  /*50d0*/  R2UR UR16, R84 ;  /* 0x00000000541072ca */ /* 0x000fe200000e0000 */
[----:B------:R-:W-:Y:S01]  /*50e0*/  @!UP0 UIADD3 UR9, UPT, UPT, UR21, 0xa8, URZ ;  /* 0x000000a815098890 */ /* 0x000fe2000fffe0ff */
[----:B------:R-:W-:Y:S01]  /*50f0*/  @!P1 R2UR UR4, R0 ;  /* 0x00000000000492ca */ /* 0x000fe200000e0000 */
[----:B------:R-:W-:Y:S01]  /*5100*/  VOTEU.ALL UP0, P1 ;  /* 0x0000000000ff7886 */ /* 0x000fe20000800000 */
[----:B------:R-:W-:Y:S01]  /*5110*/  UMOV UR11, UR35 ;  /* 0x00000023000b7c82 */ /* 0x000fe20008000000 */
[----:B------:R-:W-:Y:S01]  /*5120*/  UMOV UR12, UR36 ;  /* 0x00000024000c7c82 */ /* 0x000fe20008000000 */
[C---:B------:R-:W-:Y:S01]  /*5130*/  ISETP.NE.AND P0, PT, R14.reuse, 0x2, PT ;  /* 0x000000020e00780c */ /* 0x040fe20003f05270 */
[----:B------:R-:W-:Y:S01]  /*5140*/  UPLOP3.LUT UP3, UPT, UPT, UPT, UPT, 0x80, 0x8 ;  /* 0x000000000008789c */ /* 0x000fe20003f6f070 */
[----:B------:R-:W-:Y:S01]  /*5150*/  IMAD.U32 R8, RZ, RZ, UR5 ;  /* 0x00000005ff087e24 */ /* 0x000fe2000f8e00ff */
[----:B------:R-:W-:Y:S01]  /*5160*/  LOP3.LUT R15, R15, 0x1, RZ, 0x3c, !PT ;  /* 0x000000010f0f7812 */ /* 0x000fe200078e3cff */
[----:B------:R-:W-:Y:S01]  /*5170*/  UMOV UR36, UR29 ;  /* 0x0000001d00247c82 */ /* 0x000fe20008000000 */
[----:B------:R-:W-:Y:S01]  /*5180*/  SEL R0, RZ, 0x1, P0 ;  /* 0x00000001ff007807 */ /* 0x000fe20000000000 */
[----:B------:R-:W-:Y:S01]  /*5190*/  UIADD3 UR20, UPT, UPT, UR13, UR18, URZ ;  /* 0x000000120d147290 */ /* 0x000fe2000fffe0ff */
[----:B------:R-:W-:Y:S01]  /*51a0*/  SEL R14, R14, RZ, P0 ;  /* 0x000000ff0e0e7207 */ /* 0x000fe20000000000 */
[----:B------:R-:W-:Y:S01]  /*51b0*/  UIADD3 UR16, UPT, UPT, UR14, UR16, URZ ;  /* 0x000000100e107290 */ /* 0x000fe2000fffe0ff */
[----:B------:R-:W-:Y:S01]  /*51c0*/  IMAD.U32 R9, RZ, RZ, UR4 ;  /* 0x00000004ff097e24 */ /* 0x000fe2000f8e00ff */
[----:B------:R-:W-:Y:S02]  /*51d0*/  @!P1 R2UR UR4, R8 ;  /* 0x00000000080492ca */ /* 0x000fe400000e0000 */
[----:B------:R-:W-:Y:S02]  /*51e0*/  LOP3.LUT R13, R13, R0, RZ, 0x3c, !PT ;  /* 0x000000000d0d7212 */ /* 0x000fe400078e3cff */
[----:B------:R-:W-:Y:S11]  /*51f0*/  @!P1 R2UR UR5, R9 ;  /* 0x00000000090592ca */ /* 0x000ff600000e0000 */
[----:B------:R-:W-:Y:S02]  /*5200*/  @!UPT UIADD3 URZ, UPT, UPT, URZ, URZ, URZ ;  /* 0x000000fffffff290 */ /* 0x000fe4000fffe0ff */
[----:B------:R2:W-:Y:S01]  /*5210*/  @!UP0 UTMALDG.3D [UR8], [UR4], desc[UR6] ;  /* 0x00000608040085b4 */ /* 0x0005e20008011000 */
[----:B------:R2:W-:Y:S01]  /*5220*/  @!P1 SYNCS.ARRIVE.TRANS64.RED.A0TR RZ, [UR21+0xa8], R7 ;  /* 0x0000a807ffff99a7 */ /* 0x0005e20008300415 */
[----:B------:R-:W-:Y:S01]  /*5230*/  SYNCS.ARRIVE.TRANS64.RED.A1T0 RZ, [UR37], RZ ;  /* 0x000000ffffff79a7 */ /* 0x000fe20008100425 */
[----:B------:R-:W-:Y:S05]  /*5240*/  BRA.U UP1, `(.L_x_91) ;  /* 0xfffffff101707547 */ /* 0x000fea000b83ffff */
[----:B------:R-:W-:-:S04]  /*5250*/  SHF.L.U32 R3, R15, 0x1f, RZ ;  /* 0x0000001f0f037819 */ /* 0x000fc800000006ff */
[----:B------:R-:W3:Y:S02]  /*5260*/  SYNCS.PHASECHK.TRANS64.TRYWAIT P0, [UR21+0xb0], R3 ;  /* 0x0000b003ff0075a7 */ /* 0x000ee40008001115 */
[----:B---3--:R-:W-:Y:S05]  /*5270*/  @!P0 BRA `(.L_x_92) ;  /* 0x0000005000508947 */ /* 0x008fea0003800000 */
.L_x_192:
[----:B------:R-:W4:Y:S02]  /*5280*/  SYNCS.PHASECHK.TRANS64.TRYWAIT P0, [UR21+0xb8], R3 ;  /* 0x0000b803ff0075a7 */ /* 0x000f240008001115 */
[----:B----4-:R-:W-:Y:S05]  /*5290*/  @!P0 BRA `(.L_x_93) ;  /* 0x0000005000608947 */ /* 0x010fea0003800000 */
.L_x_194:
[----:B------:R-:W4:Y:S02]  /*52a0*/  SYNCS.PHASECHK.TRANS64.TRYWAIT P0, [UR21+0xc0], R3 ;  /* 0x0000c003ff0075a7 */ /* 0x000f240008001115 */
[----:B----4-:R-:W-:Y:S05]  /*52b0*/  @!P0 BRA `(.L_x_94) ;  /* 0x0000005000708947 */ /* 0x010fea0003800000 */
.L_x_196:
[----:B---3--:R-:W-:-:S07]  /*52c0*/  MOV R0, UR21 ;  /* 0x0000001500007c02 */ /* 0x008fce0008000f00 */
.L_x_95:
[----:B---3--:R-:W-:-:S04]  /*52d0*/  SHF.L.U32 R3, R15, 0x1f, RZ ;  /* 0x0000001f0f037819 */ /* 0x008fc800000006ff */
[----:B------:R3:W4:Y:S03]  /*52e0*/  SYNCS.PHASECHK.TRANS64.TRYWAIT P0, [R0+URZ+0xc8], R3 ;  /* 0x0000c803000075a7 */ /* 0x00072600080011ff */
[----:B----4-:R-:W-:Y:S05]  /*52f0*/  @!P0 NANOSLEEP.SYNCS 0x989680 ;  /* 0x009896800000895d */ /* 0x010fea0003900000 */
[----:B------:R-:W4:Y:S02]  /*5300*/  @!P0 SYNCS.PHASECHK.TRANS64 P0, [R0+URZ+0xc8], R3 ;  /* 0x0000c803000085a7 */ /* 0x000f2400080010ff */
[----:B-12-4-:R-:W-:Y:S05]  /*5310*/  @P0 EXIT ;  /* 0x000000000000094d */ /* 0x016fea0003800000 */
[----:B------:R-:W-:Y:S05]  /*5320*/  BRA `(.L_x_95) ;  /* 0xfffffffc00e87947 */ /* 0x000fea000383ffff */
.L_x_80:
[----:B------:R-:W-:-:S06]  /*5330*/  UISETP.GE.AND UP0, UPT, UR17, 0x4, UPT ;  /* 0x000000041100788c */ /* 0x000fcc000bf06270 */
[----:B------:R-:W-:-:S13]  /*5340*/  PLOP3.LUT P0, PT, PT, PT, UP0, 0x80, 0x8 ;  /* 0x000000000008781c */ /* 0x000fda0003f0f008 */
[----:B------:R-:W-:Y:S05]  /*5350*/  @!P0 EXIT ;  /* 0x000000000000894d */ /* 0x000fea0003800000 */
[----:B------:R-:W1:Y:S08]  /*5360*/  S2UR UR4, SR_CgaCtaId ;  /* 0x00000000000479c3 */ /* 0x000e700000008800 */
[----:B------:R-:W-:Y:S01]  /*5370*/  BAR.SYNC.DEFER_BLOCKING 0x6, 0xa0 ;  /* 0x0182800000007b1d */ /* 0x000fe20000010000 */
[C---:B------:R-:W-:Y:S01]  /*5380*/  IMAD.SHL.U32 R5, R94.reuse, 0x40, RZ ;  /* 0x000000405e057824 */ /* 0x040fe200078e00ff */
[----:B------:R-:W-:Y:S01]  /*5390*/  SHF.R.U32.HI R3, RZ, 0x1, R94 ;  /* 0x00000001ff037819 */ /* 0x000fe2000001165e */
[C---:B------:R-:W-:Y:S01]  /*53a0*/  IMAD.U32 R37, R94.reuse, 0x10000, RZ ;  /* 0x000100005e257824 */ /* 0x040fe200078e00ff */
[C---:B------:R-:W-:Y:S01]  /*53b0*/  R2P PR, R94.reuse, 0x6 ;  /* 0x000000065e007804 */ /* 0x040fe20000000000 */
[----:B------:R-:W-:Y:S01]  /*53c0*/  IMAD.SHL.U32 R80, R94, 0x20, RZ ;  /* 0x000000205e507824 */ /* 0x000fe200078e00ff */
[----:B------:R-:W-:-:S02]  /*53d0*/  UMOV UR44, 0x400 ;  /* 0x00000400002c7882 */ /* 0x000fc40000000000 */
[----:B------:R-:W2:Y:S01]  /*53e0*/  LDC.64 R78, c[0x0][0x8b0] ;  /* 0x00022c00ff4e7b82 */ /* 0x000ea20000000a00 */
[C---:B------:R-:W-:Y:S01]  /*53f0*/  LOP3.LUT R2, R5.reuse, 0x1c0, RZ, 0xc0, !PT ;  /* 0x000001c005027812 */ /* 0x040fe200078ec0ff */
[----:B------:R-:W-:Y:S01]  /*5400*/  IMAD.MOV.U32 R92, RZ, RZ, 0x20 ;  /* 0x00000020ff5c7424 */ /* 0x000fe200078e00ff */
[----:B------:R-:W-:Y:S01]  /*5410*/  LOP3.LUT R5, R5, 0x200, RZ, 0xc0, !PT ;  /* 0x0000020005057812 */ /* 0x000fe200078ec0ff */
[----:B------:R-:W-:Y:S01]  /*5420*/  IMAD.MOV.U32 R91, RZ, RZ, 0x1 ;  /* 0x00000001ff5b7424 */ /* 0x000fe200078e00ff */
[----:B------:R-:W-:Y:S01]  /*5430*/  LOP3.LUT R3, R2, 0x8, R3, 0xf8, !PT ;  /* 0x0000000802037812 */ /* 0x000fe200078ef803 */
[----:B------:R-:W-:Y:S01]  /*5440*/  IMAD.SHL.U32 R2, R94, 0x8, RZ ;  /* 0x000000085e027824 */ /* 0x000fe200078e00ff */
[----:B------:R-:W-:Y:S01]  /*5450*/  LOP3.LUT R37, R37, 0x600000, RZ, 0xc0, !PT ;  /* 0x0060000025257812 */ /* 0x000fe200078ec0ff */
[----:B------:R-:W3:Y:S01]  /*5460*/  LDC.64 R76, c[0x0][0x8a8] ;  /* 0x00022a00ff4c7b82 */ /* 0x000ee20000000a00 */
[----:B------:R-:W-:Y:S01]  /*5470*/  LOP3.LUT R80, R5, 0xc00, R80, 0xf8, !PT ;  /* 0x00000c0005507812 */ /* 0x000fe200078ef850 */
[----:B------:R-:W-:Y:S01]  /*5480*/  IMAD.MOV.U32 R36, RZ, RZ, RZ ;  /* 0x000000ffff247224 */ /* 0x000fe200078e00ff */
[----:B------:R-:W-:Y:S01]  /*5490*/  LOP3.LUT R3, R3, 0x38, R2, 0x78, !PT ;  /* 0x0000003803037812 */ /* 0x000fe200078e7802 */
[----:B------:R-:W-:Y:S01]  /*54a0*/  IMAD.MOV.U32 R90, RZ, RZ, RZ ;  /* 0x000000ffff5a7224 */ /* 0x000fe200078e00ff */
[----:B------:R-:W-:-:S02]  /*54b0*/  SEL R93, R92, 0xffffffe0, !P2 ;  /* 0xffffffe05c5d7807 */ /* 0x000fc40005000000 */
[----:B------:R-:W-:Y:S02]  /*54c0*/  CS2R R88, SRZ ;  /* 0x0000000000587805 */ /* 0x000fe4000001ff00 */
[----:B------:R-:W-:Y:S01]  /*54d0*/  LOP3.LUT R80, R80, R3, RZ, 0xfc, !PT ;  /* 0x0000000350507212 */ /* 0x000fe200078efcff */
[----:B-1----:R-:W-:Y:S01]  /*54e0*/  ULEA UR44, UR4, UR44, 0x18 ;  /* 0x0000002c042c7291 */ /* 0x002fe2000f8ec0ff */
[----:B------:R-:W-:Y:S01]  /*54f0*/  LOP3.LUT R94, R94, 0x60, RZ, 0xc0, !PT ;  /* 0x000000605e5e7812 */ /* 0x000fe200078ec0ff */
[----:B------:R-:W1:Y:S01]  /*5500*/  LDCU UR59, c[0x0][0x370] ;  /* 0x00006e00ff3b77ac */ /* 0x000e620008000800 */
[----:B------:R-:W-:Y:S01]  /*5510*/  SEL R92, R92, 0xffffffe0, !P1 ;  /* 0xffffffe05c5c7807 */ /* 0x000fe20004800000 */
[----:B------:R-:W-:Y:S01]  /*5520*/  UIADD3 UR4, UPT, UPT, UR44, 0x400, URZ ;  /* 0x000004002c047890 */ /* 0x000fe2000fffe0ff */
[----:B------:R-:W4:Y:S04]  /*5530*/  LDCU UR43, c[0x0][0xb0c] ;  /* 0x00016180ff2b77ac */ /* 0x000f280008000800 */
[----:B------:R-:W1:Y:S01]  /*5540*/  LDS R0, [UR44+0x190] ;  /* 0x0001902cff007984 */ /* 0x000e620008000800 */
[----:B------:R-:W-:Y:S01]  /*5550*/  IMAD.U32 R86, RZ, RZ, UR4 ;  /* 0x00000004ff567e24 */ /* 0x000fe2000f8e00ff */
[----:B------:R-:W1:Y:S01]  /*5560*/  LDCU UR39, c[0x0][0xb30] ;  /* 0x00016600ff2777ac */ /* 0x000e620008000800 */
[----:B------:R-:W1:Y:S01]  /*5570*/  LDCU.64 UR56, c[0x0][0x888] ;  /* 0x00011100ff3877ac */ /* 0x000e620008000a00 */
[----:B------:R-:W1:Y:S01]  /*5580*/  LDCU.64 UR40, c[0x0][0xb28] ;  /* 0x00016500ff2877ac */ /* 0x000e620008000a00 */
[----:B------:R-:W1:Y:S01]  /*5590*/  LDCU.64 UR62, c[0x0][0x890] ;  /* 0x00011200ff3e77ac */ /* 0x000e620008000a00 */
[----:B------:R-:W1:Y:S01]  /*55a0*/  LDCU.128 UR52, c[0x0][0xb10] ;  /* 0x00016200ff3477ac */ /* 0x000e620008000c00 */
[----:B------:R-:W1:Y:S01]  /*55b0*/  LDCU UR58, c[0x0][0x374] ;  /* 0x00006e80ff3a77ac */ /* 0x000e620008000800 */
[----:B------:R-:W-:Y:S01]  /*55c0*/  UMOV UR47, URZ ;  /* 0x000000ff002f7c82 */ /* 0x000fe20008000000 */
[----:B------:R-:W-:Y:S01]  /*55d0*/  UMOV UR46, URZ ;  /* 0x000000ff002e7c82 */ /* 0x000fe20008000000 */
[----:B-1234-:R-:W-:-:S07]  /*55e0*/  IMAD.IADD R37, R0, 0x1, R37 ;  /* 0x0000000100257824 */ /* 0x01efce00078e0225 */
.L_x_139:
[C---:B------:R-:W-:Y:S02]  /*55f0*/  LEA R3, R88.reuse, UR44, 0x3 ;  /* 0x0000002c58037c11 */ /* 0x040fe4000f8e18ff */
[----:B------:R-:W-:Y:S02]  /*5600*/  SHF.L.U32 R0, R89, 0x1f, RZ ;  /* 0x0000001f59007819 */ /* 0x000fe400000006ff */
[----:B------:R-:W-:Y:S02]  /*5610*/  LEA R5, R88, UR44, 0x4 ;  /* 0x0000002c58057c11 */ /* 0x000fe4000f8e20ff */
[----:B-1----:R-:W1:Y:S02]  /*5620*/  SYNCS.PHASECHK.TRANS64.TRYWAIT P0, [R3+URZ+0xe0], R0 ;  /* 0x0000e000030075a7 */ /* 0x002e6400080011ff */
[----:B-1----:R-:W-:Y:S05]  /*5630*/  @!P0 BRA `(.L_x_96) ;  /* 0x0000004c00a88947 */ /* 0x002fea0003800000 */
.L_x_197:
        /* <DEDUP_REMOVED lines=11> */
[----:B------:R-:W-:Y:S01]  /*56f0*/  PLOP3.LUT P0, PT, PT, PT, UP1, 0x80, 0x8 ;  /* 0x000000000008781c */ /* 0x000fe20003f0f018 */
[----:B------:R-:W-:Y:S11]  /*5700*/  UP2UR UR61, UPR, URZ, 0x2 ;  /* 0x00000002ff3d7883 */ /* 0x000ff60008000000 */
[----:B------:R-:W-:Y:S01]  /*5710*/  @!UPT UIADD3 URZ, UPT, UPT, URZ, URZ, URZ ;  /* 0x000000fffffff290 */ /* 0x000fe2000fffe0ff */
[----:B-1----:R-:W-:Y:S02]  /*5720*/  @P0 SHF.R.U32.HI R0, RZ, 0x10, R5 ;  /* 0x00000010ff000819 */ /* 0x002fe40000011605 */
        /* <DEDUP_REMOVED lines=12> */
[----:B------:R-:W2:Y:S01]  /*57f0*/  LDCU UR12, c[0x0][0xb20] ;  /* 0x00016400ff0c77ac */ /* 0x000ea20008000800 */
[----:B------:R-:W-:Y:S02]  /*5800*/  UIMAD.WIDE.U32 UR4, UR58, UR55, URZ ;  /* 0x000000373a0472a5 */ /* 0x000fe4000f8e00ff */
[----:B------:R-:W-:Y:S02]  /*5810*/  UIMAD.WIDE.U32 UR6, UR59, UR52, URZ ;  /* 0x000000343b0672a5 */ /* 0x000fe4000f8e00ff */
[----:B------:R-:W-:Y:S02]  /*5820*/  UISETP.NE.AND UP0, UPT, UR54, 0x1, UPT ;  /* 0x000000013600788c */ /* 0x000fe4000bf05270 */
[----:B------:R-:W-:Y:S02]  /*5830*/  UIMAD.WIDE.U32 UR8, UR37, UR55, URZ ;  /* 0x00000037250872a5 */ /* 0x000fe4000f8e00ff */
[----:B------:R-:W-:Y:S02]  /*5840*/  UIMAD.WIDE.U32 UR10, UR38, UR52, URZ ;  /* 0x00000034260a72a5 */ /* 0x000fe4000f8e00ff */
[----:B------:R-:W-:Y:S02]  /*5850*/  UISETP.NE.AND UP1, UPT, UR43, 0x1, UPT ;  /* 0x000000012b00788c */ /* 0x000fe4000bf25270 */
[----:B------:R-:W-:Y:S01]  /*5860*/  UISETP.NE.AND UP2, UPT, UR42, 0x1, UPT ;  /* 0x000000012a00788c */ /* 0x000fe2000bf45270 */
[----:B------:R-:W-:Y:S02]  /*5870*/  UMOV UR4, UR5 ;  /* 0x0000000500047c82 */ /* 0x000fe40008000000 */
[----:B--2---:R-:W-:Y:S03]  /*5880*/  USHF.R.U32.HI UR5, URZ, UR12, UR4 ;  /* 0x0000000cff057299 */ /* 0x004fe60008011604 */
[----:B------:R-:W-:Y:S02]  /*5890*/  UMOV UR4, UR7 ;  /* 0x0000000700047c82 */ /* 0x000fe40008000000 */
[----:B------:R-:W-:Y:S02]  /*58a0*/  USHF.R.U32.HI UR7, URZ, UR53, UR4 ;  /* 0x00000035ff077299 */ /* 0x000fe40008011604 */
[----:B------:R-:W-:Y:S02]  /*58b0*/  USEL UR4, UR58, UR5, !UP0 ;  /* 0x000000053a047287 */ /* 0x000fe4000c000000 */
[----:B------:R-:W-:Y:S01]  /*58c0*/  USEL UR7, UR59, UR7, !UP1 ;  /* 0x000000073b077287 */ /* 0x000fe2000c800000 */
[----:B------:R-:W-:Y:S01]  /*58d0*/  UMOV UR5, UR9 ;  /* 0x0000000900057c82 */ /* 0x000fe20008000000 */
[----:B------:R-:W-:Y:S02]  /*58e0*/  UIMAD.WIDE.U32 UR8, UR4, UR40, URZ ;  /* 0x00000028040872a5 */ /* 0x000fe4000f8e00ff */
[----:B------:R-:W-:Y:S03]  /*58f0*/  USHF.R.U32.HI UR6, URZ, UR12, UR5 ;  /* 0x0000000cff067299 */ /* 0x000fe60008011605 */
[----:B------:R-:W-:Y:S01]  /*5900*/  UMOV UR5, UR11 ;  /* 0x0000000b00057c82 */ /* 0x000fe20008000000 */
[----:B------:R-:W-:Y:S02]  /*5910*/  UIMAD.WIDE.U32 UR10, UR7, UR40, URZ ;  /* 0x00000028070a72a5 */ /* 0x000fe4000f8e00ff */
[----:B------:R-:W-:Y:S02]  /*5920*/  USHF.R.U32.HI UR12, URZ, UR53, UR5 ;  /* 0x00000035ff0c7299 */ /* 0x000fe40008011605 */
[----:B------:R-:W-:Y:S01]  /*5930*/  USEL UR6, UR37, UR6, !UP0 ;  /* 0x0000000625067287 */ /* 0x000fe2000c000000 */
[----:B------:R-:W-:Y:S02]  /*5940*/  UMOV UR5, UR9 ;  /* 0x0000000900057c82 */ /* 0x000fe40008000000 */
[----:B------:R-:W-:Y:S01]  /*5950*/  UMOV UR10, UR11 ;  /* 0x0000000b000a7c82 */ /* 0x000fe20008000000 */
[----:B------:R-:W-:Y:S02]  /*5960*/  @UP2 USHF.R.U32.HI UR4, URZ, UR41, UR5 ;  /* 0x00000029ff042299 */ /* 0x000fe40008011605 */
[----:B------:R-:W-:Y:S02]  /*5970*/  @UP2 USHF.R.U32.HI UR7, URZ, UR41, UR10 ;  /* 0x00000029ff072299 */ /* 0x000fe4000801160a */
[----:B------:R-:W-:Y:S02]  /*5980*/  UIMAD UR4, UR42, UR4, URZ ;  /* 0x000000042a0472a4 */ /* 0x000fe4000f8e02ff */
        /* <DEDUP_REMOVED lines=8> */
[----:B------:R-:W-:Y:S02]  /*5a10*/  USEL UR11, UR6, UR4, !UP2 ;  /* 0x00000004060b7287 */ /* 0x000fe4000d000000 */
[----:B------:R-:W-:Y:S02]  /*5a20*/  UIADD3 UR8, UPT, UPT, -UR5, URZ, URZ ;  /* 0x000000ff05087290 */ /* 0x000fe4000fffe1ff */
[----:B------:R-:W-:Y:S01]  /*5a30*/  UIADD3 UR10, UPT, UPT, -UR11, URZ, URZ ;  /* 0x000000ff0b0a7290 */ /* 0x000fe2000fffe1ff */
[----:B------:R-:W-:Y:S01]  /*5a40*/  @!UP0 UMOV UR4, UR9 ;  /* 0x0000000900048c82 */ /* 0x000fe20008000000 */
[----:B------:R-:W-:Y:S02]  /*5a50*/  UIADD3 UR9, UPT, UPT, -UR6, URZ, URZ ;  /* 0x000000ff06097290 */ /* 0x000fe4000fffe1ff */
[----:B------:R-:W-:Y:S02]  /*5a60*/  @!UP0 USHF.R.U32.HI UR4, URZ, UR41, UR4 ;  /* 0x00000029ff048299 */ /* 0x000fe40008011604 */
[----:B------:R-:W-:Y:S02]  /*5a70*/  UIMAD UR10, UR42, UR10, UR6 ;  /* 0x0000000a2a0a72a4 */ /* 0x000fe4000f8e0206 */
[----:B------:R-:W-:Y:S04]  /*5a80*/  @!UP0 USEL UR4, UR5, UR4, !UP2 ;  /* 0x0000000405048287 */ /* 0x000fe8000d000000 */
[----:B------:R-:W-:Y:S02]  /*5a90*/  @!UP0 UIMAD UR10, UR7, UR10, UR4 ;  /* 0x0000000a070a82a4 */ /* 0x000fe4000f8e0204 */
[----:B------:R-:W-:Y:S02]  /*5aa0*/  @!UP0 UIADD3 UR11, UPT, UPT, UR11, -UR4, URZ ;  /* 0x800000040b0b8290 */ /* 0x000fe4000fffe0ff */
[----:B------:R-:W-:Y:S02]  /*5ab0*/  UIMAD UR7, UR43, UR8, UR38 ;  /* 0x000000082b0772a4 */ /* 0x000fe4000f8e0226 */
[----:B------:R-:W-:Y:S02]  /*5ac0*/  @!UP0 UIMAD UR6, UR11, UR42, UR5 ;  /* 0x0000002a0b0682a4 */ /* 0x000fe4000f8e0205 */
[----:B------:R-:W-:Y:S01]  /*5ad0*/  UIMAD UR4, UR54, UR9, UR37 ;  /* 0x00000009360472a4 */ /* 0x000fe2000f8e0225 */
[----:B------:R-:W-:Y:S02]  /*5ae0*/  @!UP0 UMOV UR5, UR10 ;  /* 0x0000000a00058c82 */ /* 0x000fe40008000000 */
[----:B------:R-:W-:Y:S02]  /*5af0*/  UIMAD UR38, UR5, UR43, UR7 ;  /* 0x0000002b052672a4 */ /* 0x000fe4000f8e0207 */
[----:B------:R-:W-:Y:S11]  /*5b00*/  UIMAD UR37, UR6, UR54, UR4 ;  /* 0x00000036062572a4 */ /* 0x000ff6000f8e0204 */
[----:B------:R-:W-:Y:S01]  /*5b10*/  @!UPT UIADD3 URZ, UPT, UPT, URZ, URZ, URZ ;  /* 0x000000fffffff290 */ /* 0x000fe2000fffe0ff */
.L_x_97:
[----:B------:R-:W-:Y:S01]  /*5b20*/  UISETP.NE.AND UP0, UPT, UR39, 0x1, UPT ;  /* 0x000000012700788c */ /* 0x000fe2000bf05270 */
[----:B------:R-:W-:Y:S01]  /*5b30*/  LOP3.LUT P0, RZ, R86, 0x3f0, RZ, 0xc0, !PT ;  /* 0x000003f056ff7812 */ /* 0x000fe2000780c0ff */
[----:B------:R-:W-:Y:S01]  /*5b40*/  USHF.L.U32 UR50, UR16, 0x6, URZ ;  /* 0x0000000610327899 */ /* 0x000fe200080006ff */
[----:B------:R-:W-:Y:S01]  /*5b50*/  BSSY.RECONVERGENT B6, `(.L_x_98) ;  /* 0x0000034000067945 */ /* 0x000fe20003800200 */
[----:B------:R-:W-:Y:S01]  /*5b60*/  USHF.L.U32 UR49, UR20, 0x8, URZ ;  /* 0x0000000814317899 */ /* 0x000fe200080006ff */
[----:B------:R-:W-:Y:S06]  /*5b70*/  IADD3 R88, PT, PT, R88, 0x1, RZ ;  /* 0x0000000158587810 */ /* 0x000fec0007ffe0ff */
[----:B------:R-:W2:Y:S01]  /*5b80*/  @!UP0 LDCU.128 UR12, c[0x0][0xb10] ;  /* 0x00016200ff0c87ac */ /* 0x000ea20008000c00 */
[----:B------:R-:W3:Y:S01]  /*5b90*/  @!UP0 LDCU UR5, c[0x0][0xb0c] ;  /* 0x00016180ff0587ac */ /* 0x000ee20008000800 */
[----:B------:R-:W4:Y:S01]  /*5ba0*/  @!UP0 LDCU UR10, c[0x0][0xb20] ;  /* 0x00016400ff0a87ac */ /* 0x000f220008000800 */
[----:B--2---:R-:W-:Y:S02]  /*5bb0*/  UIMAD.WIDE.U32 UR8, UR38, UR12, URZ ;  /* 0x0000000c260872a5 */ /* 0x004fe4000f8e00ff */
[----:B------:R-:W-:Y:S02]  /*5bc0*/  UIMAD.WIDE.U32 UR6, UR37, UR15, URZ ;  /* 0x0000000f250672a5 */ /* 0x000fe4000f8e00ff */
[----:B------:R-:W-:Y:S03]  /*5bd0*/  @!UP0 UISETP.NE.AND UP1, UPT, UR14, 0x1, UPT ;  /* 0x000000010e00888c */ /* 0x000fe6000bf25270 */
[----:B------:R-:W-:Y:S01]  /*5be0*/  @!UP0 UMOV UR4, UR9 ;  /* 0x0000000900048c82 */ /* 0x000fe20008000000 */
[----:B---3--:R-:W-:Y:S02]  /*5bf0*/  @!UP0 UISETP.NE.AND UP2, UPT, UR5, 0x1, UPT ;  /* 0x000000010500888c */ /* 0x008fe4000bf45270 */
[----:B------:R-:W-:Y:S01]  /*5c00*/  @!UP0 USHF.R.U32.HI UR4, URZ, UR13, UR4 ;  /* 0x0000000dff048299 */ /* 0x000fe20008011604 */
[----:B------:R-:W-:Y:S02]  /*5c10*/  @!UP0 UMOV UR6, UR7 ;  /* 0x0000000700068c82 */ /* 0x000fe40008000000 */
[----:B----4-:R-:W-:Y:S02]  /*5c20*/  @!UP0 USHF.R.U32.HI UR6, URZ, UR10, UR6 ;  /* 0x0000000aff068299 */ /* 0x010fe40008011606 */
[----:B------:R-:W-:Y:S02]  /*5c30*/  @!UP0 USEL UR7, UR38, UR4, !UP2 ;  /* 0x0000000426078287 */ /* 0x000fe4000d000000 */
[----:B------:R-:W-:Y:S04]  /*5c40*/  @!UP0 USEL UR6, UR37, UR6, !UP1 ;  /* 0x0000000625068287 */ /* 0x000fe8000c800000 */
[----:B------:R-:W-:Y:S02]  /*5c50*/  @!UP0 UIADD3 UR4, UPT, UPT, -UR7, UR6, URZ ;  /* 0x0000000607048290 */ /* 0x000fe4000fffe1ff */
[----:B------:R-:W-:Y:S02]  /*5c60*/  @!UP0 UIADD3 UR6, UPT, UPT, UR7, -UR6, URZ ;  /* 0x8000000607068290 */ /* 0x000fe4000fffe0ff */
[----:B------:R-:W-:Y:S02]  /*5c70*/  @!UP0 UIMAD UR38, UR4, UR5, UR38 ;  /* 0x00000005042682a4 */ /* 0x000fe4000f8e0226 */
[----:B------:R-:W-:Y:S01]  /*5c80*/  @!UP0 UIMAD UR37, UR6, UR14, UR37 ;  /* 0x0000000e062582a4 */ /* 0x000fe2000f8e0225 */
[----:B------:R-:W-:Y:S11]  /*5c90*/  @!P0 BRA `(.L_x_99) ;  /* 0x00000000007c8947 */ /* 0x000ff60003800000 */
[----:B------:R-:W2:Y:S01]  /*5ca0*/  LDCU.64 UR8, c[0x4][0x80] ;  /* 0x01001000ff0877ac */ /* 0x000ea20008000a00 */
[----:B------:R-:W-:Y:S01]  /*5cb0*/  MOV R2, 0x0 ;  /* 0x0000000000027802 */ /* 0x000fe20000000f00 */
[----:B------:R-:W-:Y:S02]  /*5cc0*/  HFMA2 R12, -RZ, RZ, 0, 5.9604644775390625e-08 ;  /* 0x00000001ff0c7431 */ /* 0x000fe400000001ff */
[----:B------:R-:W-:Y:S01]  /*5cd0*/  IMAD.MOV.U32 R8, RZ, RZ, 0x70 ;  /* 0x00000070ff087424 */ /* 0x000fe200078e00ff */
[----:B------:R3:W4:Y:S01]  /*5ce0*/  LDC.64 R14, c[0x4][R2] ;  /* 0x01000000020e7b82 */ /* 0x0007220000000a00 */
[----:B------:R-:W1:Y:S01]  /*5cf0*/  LDCU.64 UR6, c[0x4][0x88] ;  /* 0x01001100ff0677ac */ /* 0x000e620008000a00 */
[----:B------:R-:W-:Y:S01]  /*5d00*/  IMAD.MOV.U32 R13, RZ, RZ, RZ ;  /* 0x000000ffff0d7224 */ /* 0x000fe200078e00ff */
[----:B------:R-:W1:Y:S01]  /*5d10*/  LDCU.64 UR4, c[0x4][0x8] ;  /* 0x01000100ff0477ac */ /* 0x000e620008000a00 */
[----:B--2---:R-:W-:Y:S01]  /*5d20*/  MOV R5, UR9 ;  /* 0x0000000900057c02 */ /* 0x004fe20008000f00 */
[----:B------:R-:W-:Y:S01]  /*5d30*/  IMAD.U32 R4, RZ, RZ, UR8 ;  /* 0x00000008ff047e24 */ /* 0x000fe2000f8e00ff */
[----:B-1----:R-:W-:Y:S01]  /*5d40*/  MOV R7, UR7 ;  /* 0x0000000700077c02 */ /* 0x002fe20008000f00 */
[----:B------:R-:W-:Y:S01]  /*5d50*/  IMAD.U32 R6, RZ, RZ, UR6 ;  /* 0x00000006ff067e24 */ /* 0x000fe2000f8e00ff */
[----:B------:R-:W-:Y:S01]  /*5d60*/  MOV R11, UR5 ;  /* 0x00000005000b7c02 */ /* 0x000fe20008000f00 */
[----:B------:R-:W-:Y:S02]  /*5d70*/  IMAD.U32 R10, RZ, RZ, UR4 ;  /* 0x00000004ff0a7e24 */ /* 0x000fe4000f8e00ff */
[----:B------:R-:W-:Y:S07]  /*5d80*/  LEPC R20, `(.L_x_100) ;  /* 0x000000001014794e */ /* 0x000fee0000000000 */
[----:B---345:R-:W-:Y:S05]  /*5d90*/  CALL.ABS.NOINC R14 ;  /* 0x000000000e007343 */ /* 0x038fea0003c00000 */
.L_x_100:
[----:B------:R-:W1:Y:S01]  /*5da0*/  LDCU.64 UR8, c[0x4][0x80] ;  /* 0x01001000ff0877ac */ /* 0x000e620008000a00 */
[----:B------:R-:W2:Y:S01]  /*5db0*/  LDC.64 R2, c[0x4][R2] ;  /* 0x0100000002027b82 */ /* 0x000ea20000000a00 */
[----:B------:R-:W-:Y:S02]  /*5dc0*/  HFMA2 R12, -RZ, RZ, 0, 5.9604644775390625e-08 ;  /* 0x00000001ff0c7431 */ /* 0x000fe400000001ff */
[----:B------:R-:W-:Y:S02]  /*5dd0*/  IMAD.MOV.U32 R8, RZ, RZ, 0x70 ;  /* 0x00000070ff087424 */ /* 0x000fe400078e00ff */
[----:B------:R-:W-:Y:S01]  /*5de0*/  IMAD.MOV.U32 R13, RZ, RZ, RZ ;  /* 0x000000ffff0d7224 */ /* 0x000fe200078e00ff */
[----:B------:R-:W3:Y:S01]  /*5df0*/  LDCU.64 UR6, c[0x4][0x88] ;  /* 0x01001100ff0677ac */ /* 0x000ee20008000a00 */
[----:B------:R-:W4:Y:S01]  /*5e00*/  LDCU.64 UR4, c[0x4][0x8] ;  /* 0x01000100ff0477ac */ /* 0x000f220008000a00 */
[----:B-1----:R-:W-:Y:S02]  /*5e10*/  MOV R4, UR8 ;  /* 0x0000000800047c02 */ /* 0x002fe40008000f00 */
[----:B------:R-:W-:Y:S02]  /*5e20*/  MOV R5, UR9 ;  /* 0x0000000900057c02 */ /* 0x000fe40008000f00 */
[----:B---3--:R-:W-:Y:S01]  /*5e30*/  MOV R7, UR7 ;  /* 0x0000000700077c02 */ /* 0x008fe20008000f00 */
[----:B------:R-:W-:Y:S01]  /*5e40*/  IMAD.U32 R6, RZ, RZ, UR6 ;  /* 0x00000006ff067e24 */ /* 0x000fe2000f8e00ff */
[----:B----4-:R-:W-:Y:S01]  /*5e50*/  MOV R11, UR5 ;  /* 0x00000005000b7c02 */ /* 0x010fe20008000f00 */
[----:B------:R-:W-:Y:S02]  /*5e60*/  IMAD.U32 R10, RZ, RZ, UR4 ;  /* 0x00000004ff0a7e24 */ /* 0x000fe4000f8e00ff */
[----:B------:R-:W-:Y:S07]  /*5e70*/  LEPC R20, `(.L_x_99) ;  /* 0x000000001014794e */ /* 0x000fee0000000000 */
[----:B--2---:R-:W-:Y:S05]  /*5e80*/  CALL.ABS.NOINC R2 ;  /* 0x0000000002007343 */ /* 0x004fea0003c00000 */
.L_x_99:
[----:B------:R-:W-:Y:S05]  /*5e90*/  BSYNC.RECONVERGENT B6 ;  /* 0x0000000000067941 */ /* 0x000fea0003800200 */
.L_x_98:
[----:B------:R-:W-:Y:S01]  /*5ea0*/  R2UR UR4, R85 ;  /* 0x00000000550472ca */ /* 0x000fe200000e0000 */
[----:B------:R-:W-:Y:S01]  /*5eb0*/  UISETP.NE.U32.AND UP0, UPT, UR62, URZ, UPT ;  /* 0x000000ff3e00728c */ /* 0x000fe2000bf05070 */
[----:B------:R-:W-:Y:S02]  /*5ec0*/  ISETP.NE.U32.AND P4, PT, R78, RZ, PT ;  /* 0x000000ff4e00720c */ /* 0x000fe40003f85070 */
[----:B------:R-:W-:Y:S01]  /*5ed0*/  ISETP.NE.U32.AND P2, PT, RZ, UR56, PT ;  /* 0x00000038ff007c0c */ /* 0x000fe2000bf45070 */
[----:B------:R-:W-:Y:S01]  /*5ee0*/  UISETP.NE.AND.EX UP1, UPT, UR63, URZ, UPT, UP0 ;  /* 0x000000ff3f00728c */ /* 0x000fe2000bf25300 */
[----:B------:R-:W-:Y:S01]  /*5ef0*/  ISETP.NE.AND.EX P4, PT, R79, RZ, PT, P4 ;  /* 0x000000ff4f00720c */ /* 0x000fe20003f85340 */
[----:B------:R-:W-:Y:S01]  /*5f00*/  UPLOP3.LUT UP0, UPT, UPT, UPT, UPT, 0x40, 0x4 ;  /* 0x000000000004789c */ /* 0x000fe20003f0e870 */
[----:B------:R-:W-:Y:S05]  /*5f10*/  ISETP.NE.AND.EX P2, PT, RZ, UR57, PT, P2 ;  /* 0x00000039ff007c0c */ /* 0x000fea000bf45320 */
[----:B------:R-:W-:Y:S06]  /*5f20*/  UISETP.NE.AND UP2, UPT, UR4, URZ, UPT ;  /* 0x000000ff0400728c */ /* 0x000fec000bf45270 */
[----:B------:R-:W-:Y:S05]  /*5f30*/  PLOP3.LUT P1, PT, PT, PT, UP2, 0x80, 0x8 ;  /* 0x000000000008781c */ /* 0x000fea0003f2f028 */
[----:B------:R-:W-:Y:S06]  /*5f40*/  @UP2 UPLOP3.LUT UP0, UPT, UPT, UPT, UP1, 0x80, 0x8 ;  /* 0x000000000008289c */ /* 0x000fec0003f0f010 */
[----:B------:R-:W-:Y:S01]  /*5f50*/  PLOP3.LUT P0, PT, PT, PT, UP0, 0x80, 0x8 ;  /* 0x000000000008781c */ /* 0x000fe20003f0f008 */
[----:B------:R-:W-:Y:S01]  /*5f60*/  @!UPT UIADD3 URZ, UPT, UPT, URZ, URZ, URZ ;  /* 0x000000fffffff290 */ /* 0x000fe2000fffe0ff */
[----:B------:R-:W-:Y:S11]  /*5f70*/  BRA.U !UP1, `(.L_x_101) ;  /* 0x00000001093c7547 */ /* 0x000ff6000b800000 */
[----:B------:R-:W-:Y:S01]  /*5f80*/  UISETP.NE.U32.AND UP0, UPT, UR56, URZ, UPT ;  /* 0x000000ff3800728c */ /* 0x000fe2000bf05070 */
[----:B-1----:R-:W-:Y:S01]  /*5f90*/  HFMA2 R0, -RZ, RZ, 0, 5.9604644775390625e-08 ;  /* 0x00000001ff007431 */ /* 0x002fe200000001ff */
[----:B------:R-:W1:Y:S01]  /*5fa0*/  LDCU.64 UR8, c[0x0][0x358] ;  /* 0x00006b00ff0877ac */ /* 0x000e620008000a00 */
[----:B------:R-:W-:Y:S01]  /*5fb0*/  IMAD.MOV.U32 R81, RZ, RZ, 0x1 ;  /* 0x00000001ff517424 */ /* 0x000fe200078e00ff */
[----:B------:R-:W-:Y:S06]  /*5fc0*/  UISETP.NE.AND.EX UP0, UPT, UR57, URZ, UPT, UP0 ;  /* 0x000000ff3900728c */ /* 0x000fec000bf05300 */
[----:B------:R-:W-:Y:S05]  /*5fd0*/  PLOP3.LUT P3, PT, PT, PT, UP0, 0x80, 0x8 ;  /* 0x000000000008781c */ /* 0x000fea0003f6f008 */
[----:B------:R-:W2:Y:S01]  /*5fe0*/  @UP0 LDCU.64 UR4, c[0x0][0x888] ;  /* 0x00011100ff0407ac */ /* 0x000ea20008000a00 */
[----:B------:R-:W-:Y:S07]  /*5ff0*/  @UP0 UIMAD UR6, UR36, UR62, URZ ;  /* 0x0000003e240602a4 */ /* 0x000fee000f8e02ff */
[----:B------:R-:W-:Y:S01]  /*6000*/  @!P3 PRMT R81, R0, 0x7610, R81 ;  /* 0x000076100051b816 */ /* 0x000fe20000000051 */
[----:B--2---:R-:W-:Y:S06]  /*6010*/  @UP0 UIMAD.WIDE UR4, UR6, 0x4, UR4 ;  /* 0x00000004060408a5 */ /* 0x004fec000f8e0204 */
[----:B------:R-:W-:Y:S01]  /*6020*/  IMAD.U32 R2, RZ, RZ, UR4 ;  /* 0x00000004ff027e24 */ /* 0x000fe2000f8e00ff */
[----:B------:R-:W-:Y:S04]  /*6030*/  MOV R3, UR5 ;  /* 0x0000000500037c02 */ /* 0x000fe80008000f00 */
[----:B------:R-:W2:Y:S01]  /*6040*/  @!UP0 LDCU UR4, c[0x0][0x880] ;  /* 0x00011000ff0487ac */ /* 0x000ea20008000800 */
[----:B-1---5:R3:W5:Y:S02]  /*6050*/  @P3 LDG.E R41, desc[UR8][R2.64] ;  /* 0x0000000802293981 */ /* 0x022764000c1e1900 */
[----:B--23--:R-:W-:Y:S02]  /*6060*/  @!P3 IMAD.U32 R41, RZ, RZ, UR4 ;  /* 0x00000004ff29be24 */ /* 0x00cfe4000f8e00ff */
.L_x_101:
[----:B------:R-:W-:Y:S05]  /*6070*/  @!P4 BRA `(.L_x_102) ;  /* 0x000000000024c947 */ /* 0x000fea0003800000 */
[----:B------:R-:W-:Y:S01]  /*6080*/  ISETP.NE.U32.AND P3, PT, R76, RZ, PT ;  /* 0x000000ff4c00720c */ /* 0x000fe20003f65070 */
[----:B------:R-:W2:Y:S03]  /*6090*/  LDCU.64 UR4, c[0x0][0x358] ;  /* 0x00006b00ff0477ac */ /* 0x000ea60008000a00 */
[----:B------:R-:W-:Y:S11]  /*60a0*/  ISETP.NE.AND.EX P3, PT, R77, RZ, PT, P3 ;  /* 0x000000ff4d00720c */ /* 0x000ff60003f65330 */
[----:B------:R-:W-:Y:S02]  /*60b0*/  @!UPT UIADD3 URZ, UPT, UPT, URZ, URZ, URZ ;  /* 0x000000fffffff290 */ /* 0x000fe4000fffe0ff */
[----:B------:R-:W3:Y:S01]  /*60c0*/  @P3 LDC.64 R2, c[0x0][0x8a8] ;  /* 0x00022a00ff023b82 */ /* 0x000ee20000000a00 */
[----:B-1----:R-:W-:Y:S04]  /*60d0*/  @P3 IMAD R0, R78, UR36, RZ ;  /* 0x000000244e003c24 */ /* 0x002fe8000f8e02ff */
[----:B---3--:R-:W-:Y:S05]  /*60e0*/  @P3 IMAD.WIDE R2, R0, 0x4, R2 ;  /* 0x0000000400023825 */ /* 0x008fea00078e0202 */
[----:B--2--5:R2:W5:Y:S02]  /*60f0*/  @P3 LDG.E R38, desc[UR4][R2.64] ;  /* 0x0000000402263981 */ /* 0x024564000c1e1900 */
[----:B--2---:R-:W3:Y:S02]  /*6100*/  @!P3 LDC R38, c[0x0][0x8a0] ;  /* 0x00022800ff26bb82 */ /* 0x004ee40000000800 */
.L_x_102:
[----:B-----5:R-:W-:Y:S01]  /*6110*/  FSETP.NEU.AND P3, PT, R41, RZ, PT ;  /* 0x000000ff2900720b */ /* 0x020fe20003f6d000 */
[----:B------:R-:W-:Y:S01]  /*6120*/  IMAD.SHL.U32 R47, R80, 0x2, RZ ;  /* 0x00000002502f7824 */ /* 0x000fe200078e00ff */
[----:B------:R-:W-:Y:S01]  /*6130*/  SEL R5, RZ, 0xffffffff, P2 ;  /* 0xffffffffff057807 */ /* 0x000fe20001000000 */
[----:B------:R-:W-:Y:S01]  /*6140*/  BSSY B1, `(.L_x_103) ;  /* 0x0000044000017945 */ /* 0x000fe20003800000 */
[----:B------:R-:W-:Y:S01]  /*6150*/  @P1 LOP3.LUT P2, RZ, R81, 0xff, RZ, 0xc0, !PT ;  /* 0x000000ff51ff1812 */ /* 0x000fe2000784c0ff */
[----:B------:R-:W-:Y:S01]  /*6160*/  VIADD R97, R47, UR44 ;  /* 0x0000002c2f617c36 */ /* 0x000fe20008000000 */
[----:B------:R-:W-:Y:S01]  /*6170*/  @P1 SEL R2, RZ, 0xffffffff, P3 ;  /* 0xffffffffff021807 */ /* 0x000fe20001800000 */
[----:B------:R-:W-:Y:S01]  /*6180*/  IMAD.MOV.U32 R60, RZ, RZ, 0x1 ;  /* 0x00000001ff3c7424 */ /* 0x000fe200078e00ff */
[----:B------:R-:W-:Y:S01]  /*6190*/  LOP3.LUT R91, R91, 0x1, RZ, 0x3c, !PT ;  /* 0x000000015b5b7812 */ /* 0x000fe200078e3cff */
[----:B------:R-:W-:Y:S01]  /*61a0*/  IMAD.MOV.U32 R46, RZ, RZ, RZ ;  /* 0x000000ffff2e7224 */ /* 0x000fe200078e00ff */
[----:B------:R-:W-:Y:S02]  /*61b0*/  @P0 SEL R2, R5, R2, !P2 ;  /* 0x0000000205020207 */ /* 0x000fe40005000000 */
[----:B------:R-:W-:Y:S02]  /*61c0*/  CS2R R74, SRZ ;  /* 0x00000000004a7805 */ /* 0x000fe4000001ff00 */
[----:B------:R-:W-:Y:S02]  /*61d0*/  LEA R98, R36, UR44, 0x3 ;  /* 0x0000002c24627c11 */ /* 0x000fe4000f8e18ff */
[----:B------:R-:W-:Y:S02]  /*61e0*/  CS2R R72, SRZ ;  /* 0x0000000000487805 */ /* 0x000fe4000001ff00 */
[----:B------:R-:W-:Y:S02]  /*61f0*/  @P1 LOP3.LUT R2, R2, 0x1, RZ, 0xc0, !PT ;  /* 0x0000000102021812 */ /* 0x000fe400078ec0ff */
[----:B------:R-:W-:Y:S02]  /*6200*/  CS2R R66, SRZ ;  /* 0x0000000000427805 */ /* 0x000fe4000001ff00 */
[----:B------:R-:W-:Y:S02]  /*6210*/  SHF.L.U32 R3, R90, 0x1f, RZ ;  /* 0x0000001f5a037819 */ /* 0x000fe400000006ff */
[----:B------:R-:W-:Y:S02]  /*6220*/  CS2R R64, SRZ ;  /* 0x0000000000407805 */ /* 0x000fe4000001ff00 */
[----:B------:R-:W-:Y:S02]  /*6230*/  ISETP.NE.U32.OR P6, PT, R2, 0x1, !P1 ;  /* 0x000000010200780c */ /* 0x000fe40004fc5470 */
[----:B------:R-:W-:Y:S02]  /*6240*/  CS2R R58, SRZ ;  /* 0x00000000003a7805 */ /* 0x000fe4000001ff00 */
[----:B------:R-:W-:Y:S02]  /*6250*/  PLOP3.LUT P2, PT, PT, PT, UP1, 0x80, 0x8 ;  /* 0x000000000008781c */ /* 0x000fe40003f4f018 */
[----:B------:R-:W-:Y:S02]  /*6260*/  CS2R R56, SRZ ;  /* 0x0000000000387805 */ /* 0x000fe4000001ff00 */
[----:B------:R-:W-:Y:S02]  /*6270*/  LEA.HI R39, R36, R36, RZ, 0x1 ;  /* 0x0000002424277211 */ /* 0x000fe400078f08ff */
[----:B------:R-:W-:Y:S02]  /*6280*/  CS2R R50, SRZ ;  /* 0x0000000000327805 */ /* 0x000fe4000001ff00 */
[----:B------:R-:W-:Y:S02]  /*6290*/  LOP3.LUT P4, R87, R81, 0xff, RZ, 0xc0, !PT ;  /* 0x000000ff51577812 */ /* 0x000fe4000788c0ff */
[----:B------:R-:W-:Y:S02]  /*62a0*/  CS2R R48, SRZ ;  /* 0x0000000000307805 */ /* 0x000fe4000001ff00 */
[----:B------:R-:W-:Y:S01]  /*62b0*/  SEL R2, RZ, 0xffffffff, P3 ;  /* 0xffffffffff027807 */ /* 0x000fe20001800000 */
[C---:B-1----:R-:W-:Y:S01]  /*62c0*/  IMAD.SHL.U32 R0, R39.reuse, 0x80, RZ ;  /* 0x0000008027007824 */ /* 0x042fe200078e00ff */
[----:B------:R-:W-:Y:S01]  /*62d0*/  LOP3.LUT R39, R39, 0xffe, RZ, 0xc0, !PT ;  /* 0x00000ffe27277812 */ /* 0x000fe200078ec0ff */
[----:B------:R-:W-:Y:S01]  /*62e0*/  VIADD R99, R97, 0x400 ;  /* 0x0000040061637836 */ /* 0x000fe20000000000 */
[----:B------:R-:W-:Y:S01]  /*62f0*/  P2R R95, PR, RZ, 0x40 ;  /* 0x00000040ff5f7803 */ /* 0x000fe20000000000 */
[----:B------:R-:W-:Y:S01]  /*6300*/  IMAD.IADD R96, R92, 0x1, R97 ;  /* 0x000000015c607824 */ /* 0x000fe200078e0261 */
[----:B------:R-:W-:Y:S01]  /*6310*/  @P6 SHF.L.U32 R4, R91, 0x1f, RZ ;  /* 0x0000001f5b046819 */ /* 0x000fe200000006ff */
[----:B------:R-:W-:Y:S01]  /*6320*/  IMAD.IADD R39, R36, 0x1, -R39 ;  /* 0x0000000124277824 */ /* 0x000fe200078e0a27 */
[----:B------:R-:W-:Y:S02]  /*6330*/  @P2 SEL R2, R5, R2, !P4 ;  /* 0x0000000205022207 */ /* 0x000fe40006000000 */
[----:B------:R-:W1:Y:S01]  /*6340*/  @P6 SYNCS.PHASECHK.TRANS64.TRYWAIT P1, [UR44+0x90], R4 ;  /* 0x00009004ff0065a7 */ /* 0x000e62000802112c */
[----:B------:R-:W-:Y:S02]  /*6350*/  LOP3.LUT R0, R0, 0xffffff00, RZ, 0xc0, !PT ;  /* 0xffffff0000007812 */ /* 0x000fe400078ec0ff */
[----:B------:R-:W-:Y:S03]  /*6360*/  LOP3.LUT R2, R2, 0x1, RZ, 0xc0, !PT ;  /* 0x0000000102027812 */ /* 0x000fe600078ec0ff */
[----:B------:R-:W-:Y:S01]  /*6370*/  IMAD.IADD R0, R37, 0x1, R0 ;  /* 0x0000000125007824 */ /* 0x000fe200078e0200 */
[----:B------:R-:W-:Y:S03]  /*6380*/  ISETP.NE.U32.AND P5, PT, R2, 0x1, PT ;  /* 0x000000010200780c */ /* 0x000fe60003fa5070 */
[----:B------:R-:W-:Y:S01]  /*6390*/  IMAD R39, R39, 0x100000, R0 ;  /* 0x0010000027277824 */ /* 0x000fe200078e0200 */
[----:B------:R-:W-:Y:S01]  /*63a0*/  P2R R61, PR, RZ, 0x20 ;  /* 0x00000020ff3d7803 */ /* 0x000fe20000000000 */
[----:B------:R2:W4:Y:S01]  /*63b0*/  SYNCS.PHASECHK.TRANS64.TRYWAIT P0, [R98+URZ+0x100], R3 ;  /* 0x00010003620075a7 */ /* 0x00052200080011ff */
[----:B-1----:R-:W-:Y:S01]  /*63c0*/  @P6 SEL R60, RZ, 0x1, !P1 ;  /* 0x00000001ff3c6807 */ /* 0x002fe20004800000 */
[----:B--2---:R-:W-:Y:S06]  /*63d0*/  @!P6 BRA `(.L_x_104) ;  /* 0x000000000068e947 */ /* 0x004fec0003800000 */
[C---:B------:R-:W-:Y:S01]  /*63e0*/  @P5 IMAD R5, R93.reuse, 0x2, R99 ;  /* 0x000000025d055824 */ /* 0x040fe200078e0263 */
[----:B------:R-:W-:Y:S01]  /*63f0*/  ISETP.NE.AND P1, PT, R60, RZ, PT ;  /* 0x000000ff3c00720c */ /* 0x000fe20003f25270 */
[----:B------:R-:W-:Y:S01]  /*6400*/  @P5 IMAD R2, R93, 0x2, R97 ;  /* 0x000000025d025824 */ /* 0x000fe200078e0261 */
[----:B------:R-:W-:Y:S01]  /*6410*/  BSSY B0, `(.L_x_105) ;  /* 0x000000e000007945 */ /* 0x000fe20003800000 */
[----:B------:R-:W-:Y:S01]  /*6420*/  IMAD.MOV.U32 R74, RZ, RZ, RZ ;  /* 0x000000ffff4a7224 */ /* 0x000fe200078e00ff */
[----:B------:R-:W-:Y:S01]  /*6430*/  CS2R R66, SRZ ;  /* 0x0000000000427805 */ /* 0x000fe2000001ff00 */
[----:B------:R-:W-:Y:S01]  /*6440*/  @P5 IMAD.IADD R4, R92, 0x1, R5 ;  /* 0x000000015c045824 */ /* 0x000fe200078e0205 */
[----:B------:R-:W-:Y:S02]  /*6450*/  CS2R R64, SRZ ;  /* 0x0000000000407805 */ /* 0x000fe4000001ff00 */
[----:B------:R-:W-:Y:S02]  /*6460*/  CS2R R72, SRZ ;  /* 0x0000000000487805 */ /* 0x000fe4000001ff00 */
[----:B------:R-:W-:Y:S02]  /*6470*/  CS2R R50, SRZ ;  /* 0x0000000000327805 */ /* 0x000fe4000001ff00 */
[----:B------:R-:W-:Y:S02]  /*6480*/  CS2R R48, SRZ ;  /* 0x0000000000307805 */ /* 0x000fe4000001ff00 */
[----:B------:R-:W-:Y:S02]  /*6490*/  CS2R R58, SRZ ;  /* 0x00000000003a7805 */ /* 0x000fe4000001ff00 */
[----:B------:R-:W-:Y:S01]  /*64a0*/  CS2R R56, SRZ ;  /* 0x0000000000387805 */ /* 0x000fe2000001ff00 */
[----:B------:R-:W-:Y:S06]  /*64b0*/  @P1 BRA `(.L_x_106) ;  /* 0x00000000000c1947 */ /* 0x000fec0003800000 */
[----:B------:R-:W-:Y:S04]  /*64c0*/  SHF.L.U32 R5, R91, 0x1f, RZ ;  /* 0x0000001f5b057819 */ /* 0x000fe800000006ff */
[----:B------:R-:W1:Y:S02]  /*64d0*/  SYNCS.PHASECHK.TRANS64.TRYWAIT P1, [UR44+0x90], R5 ;  /* 0x00009005ff0075a7 */ /* 0x000e64000802112c */
[----:B-1----:R-:W-:Y:S05]  /*64e0*/  @!P1 BRA `(.L_x_107) ;  /* 0x0000004000109947 */ /* 0x002fea0003800000 */
.L_x_106:
[----:B------:R-:W-:Y:S05]  /*64f0*/  BSYNC B0 ;  /* 0x0000000000007941 */ /* 0x000fea0003800000 */
.L_x_105:
[----:B------:R-:W-:Y:S01]  /*6500*/  ISETP.NE.AND P1, PT, R61, RZ, PT ;  /* 0x000000ff3d00720c */ /* 0x000fe20003f25270 */
[----:B------:R-:W-:Y:S11]  /*6510*/  HFMA2 R46, -RZ, RZ, 0, 5.9604644775390625e-08 ;  /* 0x00000001ff2e7431 */ /* 0x000ff600000001ff */
[----:B------:R-:W-:Y:S01]  /*6520*/  @!UPT UIADD3 URZ, UPT, UPT, URZ, URZ, URZ ;  /* 0x000000fffffff290 */ /* 0x000fe2000fffe0ff */
[----:B------:R-:W-:Y:S05]  /*6530*/  @P1 WARPSYNC.ALL ;  /* 0x0000000000001948 */ /* 0x000fea0003800000 */
[----:B------:R2:W1:Y:S04]  /*6540*/  @P1 LDSM.16.M88.4 R64, [R2+0x400] ;  /* 0x000400000240183b */ /* 0x0004680000000200 */
[----:B------:R2:W1:Y:S04]  /*6550*/  @P1 LDSM.16.M88.4 R72, [R4] ;  /* 0x000000000448183b */ /* 0x0004680000000200 */
[----:B------:R2:W1:Y:S04]  /*6560*/  @P1 LDSM.16.M88.4 R48, [R47+UR44+0x400] ;  /* 0x0004002c2f30183b */ /* 0x0004680008000200 */
[----:B------:R2:W1:Y:S02]  /*6570*/  @P1 LDSM.16.M88.4 R56, [R96+0x400] ;  /* 0x000400006038183b */ /* 0x0004640000000200 */
.L_x_104:
[----:B------:R-:W-:Y:S05]  /*6580*/  BSYNC B1 ;  /* 0x0000000000017941 */ /* 0x000fea0003800000 */
.L_x_103:
[----:B-1----:R-:W-:Y:S04]  /*6590*/  SHF.R.U32.HI R5, RZ, 0x15, R39 ;  /* 0x00000015ff057819 */ /* 0x002fe80000011627 */
[----:B------:R-:W-:Y:S01]  /*65a0*/  LOP3.LUT P1, RZ, R5, 0x3, R82, 0x48, !PT ;  /* 0x0000000305ff7812 */ /* 0x000fe20007824852 */
[----:B------:R-:W-:Y:S01]  /*65b0*/  @!UPT UIADD3 URZ, UPT, UPT, URZ, URZ, URZ ;  /* 0x000000fffffff290 */ /* 0x000fe2000fffe0ff */
[----:B----4-:R-:W-:Y:S11]  /*65c0*/  @P0 BRA `(.L_x_108) ;  /* 0x0000000000080947 */ /* 0x010ff60003800000 */
[----:B------:R-:W1:Y:S02]  /*65d0*/  SYNCS.PHASECHK.TRANS64.TRYWAIT P0, [R98+URZ+0x100], R3 ;  /* 0x00010003620075a7 */ /* 0x000e6400080011ff */
[----:B-1----:R-:W-:Y:S05]  /*65e0*/  @!P0 BRA `(.L_x_109) ;  /* 0x0000003c00e88947 */ /* 0x002fea0003800000 */
.L_x_108:
[----:B------:R-:W-:Y:S05]  /*65f0*/  @!P1 BRA `(.L_x_110) ;  /* 0x0000000000409947 */ /* 0x000fea0003800000 */
[----:B------:R-:W4:Y:S01]  /*6600*/  LDCU.64 UR8, c[0x4][0x70] ;  /* 0x01000e00ff0877ac */ /* 0x000f220008000a00 */
[----:B-1----:R-:W-:Y:S01]  /*6610*/  MOV R3, 0x0 ;  /* 0x0000000000037802 */ /* 0x002fe20000000f00 */
[----:B------:R-:W-:Y:S02]  /*6620*/  HFMA2 R12, -RZ, RZ, 0, 5.9604644775390625e-08 ;  /* 0x00000001ff0c7431 */ /* 0x000fe400000001ff */
[----:B------:R-:W-:Y:S02]  /*6630*/  IMAD.MOV.U32 R8, RZ, RZ, 0x192 ;  /* 0x00000192ff087424 */ /* 0x000fe400078e00ff */
[----:B------:R-:W-:Y:S01]  /*6640*/  IMAD.MOV.U32 R13, RZ, RZ, RZ ;  /* 0x000000ffff0d7224 */ /* 0x000fe200078e00ff */
[----:B------:R-:W1:Y:S01]  /*6650*/  LDCU.64 UR6, c[0x4][0x78] ;  /* 0x01000f00ff0677ac */ /* 0x000e620008000a00 */
[----:B--2---:R-:W2:Y:S01]  /*6660*/  LDC.64 R2, c[0x4][R3] ;  /* 0x0100000003027b82 */ /* 0x004ea20000000a00 */
[----:B------:R-:W5:Y:S01]  /*6670*/  LDCU.64 UR4, c[0x4][0x10] ;  /* 0x01000200ff0477ac */ /* 0x000f620008000a00 */
[----:B----4-:R-:W-:Y:S01]  /*6680*/  MOV R5, UR9 ;  /* 0x0000000900057c02 */ /* 0x010fe20008000f00 */
[----:B------:R-:W-:Y:S01]  /*6690*/  IMAD.U32 R4, RZ, RZ, UR8 ;  /* 0x00000008ff047e24 */ /* 0x000fe2000f8e00ff */
[----:B-1----:R-:W-:Y:S01]  /*66a0*/  MOV R7, UR7 ;  /* 0x0000000700077c02 */ /* 0x002fe20008000f00 */
[----:B------:R-:W-:Y:S01]  /*66b0*/  IMAD.U32 R6, RZ, RZ, UR6 ;  /* 0x00000006ff067e24 */ /* 0x000fe2000f8e00ff */
[----:B-----5:R-:W-:Y:S01]  /*66c0*/  MOV R11, UR5 ;  /* 0x00000005000b7c02 */ /* 0x020fe20008000f00 */
[----:B------:R-:W-:Y:S02]  /*66d0*/  IMAD.U32 R10, RZ, RZ, UR4 ;  /* 0x00000004ff0a7e24 */ /* 0x000fe4000f8e00ff */
[----:B------:R-:W-:Y:S07]  /*66e0*/  LEPC R20, `(.L_x_110) ;  /* 0x000000001014794e */ /* 0x000fee0000000000 */
[----:B--23--:R-:W-:Y:S05]  /*66f0*/  CALL.ABS.NOINC R2 ;  /* 0x0000000002007343 */ /* 0x00cfea0003c00000 */
.L_x_110:
[----:B------:R-:W-:Y:S05]  /*6700*/  WARPSYNC.ALL ;  /* 0x0000000000007948 */ /* 0x000fea0003800000 */
[----:B------:R-:W-:Y:S01]  /*6710*/  R2UR UR4, R39 ;  /* 0x00000000270472ca */ /* 0x000fe200000e0000 */
[--C-:B------:R-:W-:Y:S01]  /*6720*/  HADD2.F32 R40, -RZ, R48.reuse.H0_H0 ;  /* 0x20000030ff287230 */ /* 0x100fe20000004100 */
[----:B------:R-:W-:Y:S01]  /*6730*/  SHF.L.U32 R62, R93, 0x1, RZ ;  /* 0x000000015d3e7819 */ /* 0x000fe200000006ff */
[----:B------:R-:W-:Y:S01]  /*6740*/  HADD2.F32 R43, -RZ, R48.H1_H1 ;  /* 0x30000030ff2b7230 */ /* 0x000fe20000004100 */
[----:B------:R-:W-:Y:S01]  /*6750*/  ISETP.NE.AND P0, PT, R94, RZ, PT ;  /* 0x000000ff5e00720c */ /* 0x000fe20003f05270 */
[----:B------:R-:W-:Y:S01]  /*6760*/  HADD2.F32 R42, -RZ, R49.H0_H0 ;  /* 0x20000031ff2a7230 */ /* 0x000fe20000004100 */
[----:B------:R-:W-:Y:S01]  /*6770*/  IADD3 R99, PT, PT, R99, R62, RZ ;  /* 0x0000003e63637210 */ /* 0x000fe20007ffe0ff */
[----:B------:R-:W-:Y:S01]  /*6780*/  HADD2.F32 R45, -RZ, R51.H0_H0 ;  /* 0x20000033ff2d7230 */ /* 0x000fe20000004100 */
[----:B------:R-:W-:Y:S02]  /*6790*/  BSSY.RECONVERGENT B0, `(.L_x_111) ;  /* 0x0000085000007945 */ /* 0x000fe40003800200 */
[----:B------:R-:W-:Y:S03]  /*67a0*/  IADD3 R100, PT, PT, R92, R99, RZ ;  /* 0x000000635c647210 */ /* 0x000fe60007ffe0ff */
[----:B--2---:R-:W3:Y:S02]  /*67b0*/  LDTM.16dp256bit.x8 R4, tmem[UR4] ;  /* 0x00000004000479ee */ /* 0x004ee400081a0000 */
[C---:B---3--:R-:W-:Y:S01]  /*67c0*/  FMUL R0, R38.reuse, R4 ;  /* 0x0000000426007220 */ /* 0x048fe20000400000 */
[C---:B------:R-:W-:Y:S01]  /*67d0*/  FMUL R2, R38.reuse, R5 ;  /* 0x0000000526027220 */ /* 0x040fe20000400000 */
[C---:B-1----:R-:W-:Y:S01]  /*67e0*/  FMUL R3, R38.reuse, R6 ;  /* 0x0000000626037220 */ /* 0x042fe20000400000 */
[C---:B------:R-:W-:Y:S01]  /*67f0*/  FMUL R7, R38.reuse, R7 ;  /* 0x0000000726077220 */ /* 0x040fe20000400000 */
[C---:B------:R-:W-:Y:S01]  /*6800*/  FFMA R0, R41.reuse, R40, R0 ;  /* 0x0000002829007223 */ /* 0x040fe20000000000 */
[----:B------:R-:W-:Y:S02]  /*6810*/  HADD2.F32 R40, -RZ, R49.H1_H1 ;  /* 0x30000031ff287230 */ /* 0x000fe40000004100 */
[C---:B------:R-:W-:Y:S01]  /*6820*/  FFMA R2, R41.reuse, R43, R2 ;  /* 0x0000002b29027223 */ /* 0x040fe20000000002 */
[C---:B------:R-:W-:Y:S01]  /*6830*/  FFMA R3, R41.reuse, R42, R3 ;  /* 0x0000002a29037223 */ /* 0x040fe20000000003 */
[--C-:B------:R-:W-:Y:S02]  /*6840*/  HADD2.F32 R43, -RZ, R50.reuse.H0_H0 ;  /* 0x20000032ff2b7230 */ /* 0x100fe40000004100 */
[----:B------:R-:W-:Y:S01]  /*6850*/  FMUL R4, R38, R8 ;  /* 0x0000000826047220 */ /* 0x000fe20000400000 */
[----:B------:R-:W-:Y:S01]  /*6860*/  HADD2.F32 R42, -RZ, R50.H1_H1 ;  /* 0x30000032ff2a7230 */ /* 0x000fe20000004100 */
[----:B------:R-:W-:Y:S01]  /*6870*/  F2FP.F16.F32.PACK_AB R52, R2, R0 ;  /* 0x000000000234723e */ /* 0x000fe200000000ff */
[C---:B------:R-:W-:Y:S01]  /*6880*/  FFMA R7, R41.reuse, R40, R7 ;  /* 0x0000002829077223 */ /* 0x040fe20000000007 */
[----:B------:R-:W-:Y:S01]  /*6890*/  FFMA R4, R41, R43, R4 ;  /* 0x0000002b29047223 */ /* 0x000fe20000000004 */
[C---:B------:R-:W-:Y:S01]  /*68a0*/  FMUL R5, R38.reuse, R9 ;  /* 0x0000000926057220 */ /* 0x040fe20000400000 */
[C---:B------:R-:W-:Y:S01]  /*68b0*/  FMUL R6, R38.reuse, R10 ;  /* 0x0000000a26067220 */ /* 0x040fe20000400000 */
[----:B------:R-:W-:Y:S01]  /*68c0*/  HADD2.F32 R40, -RZ, R51.H1_H1 ;  /* 0x30000033ff287230 */ /* 0x000fe20000004100 */
[----:B------:R-:W-:Y:S01]  /*68d0*/  F2FP.F16.F32.PACK_AB R53, R7, R3 ;  /* 0x000000030735723e */ /* 0x000fe200000000ff */
[C---:B------:R-:W-:Y:S01]  /*68e0*/  FFMA R5, R41.reuse, R42, R5 ;  /* 0x0000002a29057223 */ /* 0x040fe20000000005 */
[----:B------:R-:W-:Y:S01]  /*68f0*/  FFMA R6, R41, R45, R6 ;  /* 0x0000002d29067223 */ /* 0x000fe20000000006 */
[C---:B------:R-:W-:Y:S01]  /*6900*/  FMUL R11, R38.reuse, R11 ;  /* 0x0000000b260b7220 */ /* 0x040fe20000400000 */
[--C-:B------:R-:W-:Y:S02]  /*6910*/  HADD2.F32 R43, -RZ, R56.reuse.H0_H0 ;  /* 0x20000038ff2b7230 */ /* 0x100fe40000004100 */
[C---:B------:R-:W-:Y:S01]  /*6920*/  FMUL R8, R38.reuse, R12 ;  /* 0x0000000c26087220 */ /* 0x040fe20000400000 */
[----:B------:R-:W-:Y:S01]  /*6930*/  F2FP.F16.F32.PACK_AB R54, R5, R4 ;  /* 0x000000040536723e */ /* 0x000fe200000000ff */
[C---:B------:R-:W-:Y:S01]  /*6940*/  FFMA R11, R41.reuse, R40, R11 ;  /* 0x00000028290b7223 */ /* 0x040fe2000000000b */
[----:B------:R-:W-:Y:S02]  /*6950*/  HADD2.F32 R40, -RZ, R56.H1_H1 ;  /* 0x30000038ff287230 */ /* 0x000fe40000004100 */
[----:B------:R-:W-:Y:S01]  /*6960*/  FFMA R8, R41, R43, R8 ;  /* 0x0000002b29087223 */ /* 0x000fe20000000008 */
[C---:B------:R-:W-:Y:S01]  /*6970*/  FMUL R9, R38.reuse, R13 ;  /* 0x0000000d26097220 */ /* 0x040fe20000400000 */
[--C-:B------:R-:W-:Y:S01]  /*6980*/  HADD2.F32 R45, -RZ, R57.reuse.H0_H0 ;  /* 0x20000039ff2d7230 */ /* 0x100fe20000004100 */
[----:B------:R-:W-:Y:S01]  /*6990*/  F2FP.F16.F32.PACK_AB R55, R11, R6 ;  /* 0x000000060b37723e */ /* 0x000fe200000000ff */
[C---:B------:R-:W-:Y:S01]  /*69a0*/  FMUL R10, R38.reuse, R14 ;  /* 0x0000000e260a7220 */ /* 0x040fe20000400000 */
[----:B------:R-:W-:Y:S02]  /*69b0*/  HADD2.F32 R42, -RZ, R57.H1_H1 ;  /* 0x30000039ff2a7230 */ /* 0x000fe40000004100 */
[C---:B------:R-:W-:Y:S01]  /*69c0*/  FFMA R9, R41.reuse, R40, R9 ;  /* 0x0000002829097223 */ /* 0x040fe20000000009 */
[C---:B------:R-:W-:Y:S01]  /*69d0*/  FMUL R15, R38.reuse, R15 ;  /* 0x0000000f260f7220 */ /* 0x040fe20000400000 */
[----:B------:R1:W-:Y:S01]  /*69e0*/  STSM.16.M88.4 [R97+0x400], R52 ;  /* 0x0004003461007844 */ /* 0x0003e20000000200 */
[----:B------:R-:W-:Y:S01]  /*69f0*/  FFMA R10, R41, R45, R10 ;  /* 0x0000002d290a7223 */ /* 0x000fe2000000000a */
[--C-:B------:R-:W-:Y:S01]  /*6a00*/  HADD2.F32 R40, -RZ, R58.reuse.H0_H0 ;  /* 0x2000003aff287230 */ /* 0x100fe20000004100 */
[----:B------:R-:W-:Y:S01]  /*6a10*/  F2FP.F16.F32.PACK_AB R68, R9, R8 ;  /* 0x000000080944723e */ /* 0x000fe200000000ff */
[----:B------:R-:W-:Y:S01]  /*6a20*/  FFMA R15, R41, R42, R15 ;  /* 0x0000002a290f7223 */ /* 0x000fe2000000000f */
[C---:B------:R-:W-:Y:S01]  /*6a30*/  FMUL R12, R38.reuse, R16 ;  /* 0x00000010260c7220 */ /* 0x040fe20000400000 */
[----:B------:R-:W-:Y:S02]  /*6a40*/  HADD2.F32 R42, -RZ, R58.H1_H1 ;  /* 0x3000003aff2a7230 */ /* 0x000fe40000004100 */
[C---:B------:R-:W-:Y:S01]  /*6a50*/  FMUL R13, R38.reuse, R17 ;  /* 0x00000011260d7220 */ /* 0x040fe20000400000 */
[--C-:B------:R-:W-:Y:S01]  /*6a60*/  HADD2.F32 R43, -RZ, R59.reuse.H0_H0 ;  /* 0x2000003bff2b7230 */ /* 0x100fe20000004100 */
[----:B------:R-:W-:Y:S01]  /*6a70*/  F2FP.F16.F32.PACK_AB R69, R15, R10 ;  /* 0x0000000a0f45723e */ /* 0x000fe200000000ff */
[C---:B------:R-:W-:Y:S01]  /*6a80*/  FFMA R12, R41.reuse, R40, R12 ;  /* 0x00000028290c7223 */ /* 0x040fe2000000000c */
[----:B------:R-:W-:Y:S01]  /*6a90*/  FFMA R13, R41, R42, R13 ;  /* 0x0000002a290d7223 */ /* 0x000fe2000000000d */
[C---:B------:R-:W-:Y:S01]  /*6aa0*/  FMUL R14, R38.reuse, R18 ;  /* 0x00000012260e7220 */ /* 0x040fe20000400000 */
[----:B------:R-:W-:Y:S02]  /*6ab0*/  HADD2.F32 R40, -RZ, R59.H1_H1 ;  /* 0x3000003bff287230 */ /* 0x000fe40000004100 */
[C---:B------:R-:W-:Y:S01]  /*6ac0*/  FMUL R19, R38.reuse, R19 ;  /* 0x0000001326137220 */ /* 0x040fe20000400000 */
[C---:B------:R-:W-:Y:S01]  /*6ad0*/  FMUL R16, R38.reuse, R20 ;  /* 0x0000001426107220 */ /* 0x040fe20000400000 */
[----:B------:R-:W-:Y:S01]  /*6ae0*/  F2FP.F16.F32.PACK_AB R70, R13, R12 ;  /* 0x0000000c0d46723e */ /* 0x000fe200000000ff */
[C---:B------:R-:W-:Y:S01]  /*6af0*/  FFMA R14, R41.reuse, R43, R14 ;  /* 0x0000002b290e7223 */ /* 0x040fe2000000000e */
[--C-:B------:R-:W-:Y:S02]  /*6b00*/  HADD2.F32 R43, -RZ, R64.reuse.H0_H0 ;  /* 0x20000040ff2b7230 */ /* 0x100fe40000004100 */
[C---:B------:R-:W-:Y:S01]  /*6b10*/  FFMA R19, R41.reuse, R40, R19 ;  /* 0x0000002829137223 */ /* 0x040fe20000000013 */
[----:B------:R-:W-:Y:S02]  /*6b20*/  HADD2.F32 R42, -RZ, R64.H1_H1 ;  /* 0x30000040ff2a7230 */ /* 0x000fe40000004100 */
[C---:B------:R-:W-:Y:S01]  /*6b30*/  FMUL R17, R38.reuse, R21 ;  /* 0x0000001526117220 */ /* 0x040fe20000400000 */
[--C-:B------:R-:W-:Y:S02]  /*6b40*/  HADD2.F32 R45, -RZ, R65.reuse.H0_H0 ;  /* 0x20000041ff2d7230 */ /* 0x100fe40000004100 */
[----:B------:R-:W-:Y:S01]  /*6b50*/  FFMA R16, R41, R43, R16 ;  /* 0x0000002b29107223 */ /* 0x000fe20000000010 */
[----:B------:R-:W-:Y:S01]  /*6b60*/  F2FP.F16.F32.PACK_AB R71, R19, R14 ;  /* 0x0000000e1347723e */ /* 0x000fe200000000ff */
[----:B------:R-:W-:Y:S01]  /*6b70*/  FFMA R17, R41, R42, R17 ;  /* 0x0000002a29117223 */ /* 0x000fe20000000011 */
[C---:B------:R-:W-:Y:S01]  /*6b80*/  FMUL R18, R38.reuse, R22 ;  /* 0x0000001626127220 */ /* 0x040fe20000400000 */
[----:B------:R-:W-:Y:S02]  /*6b90*/  HADD2.F32 R40, -RZ, R65.H1_H1 ;  /* 0x30000041ff287230 */ /* 0x000fe40000004100 */
[C---:B------:R-:W-:Y:S01]  /*6ba0*/  FMUL R23, R38.reuse, R23 ;  /* 0x0000001726177220 */ /* 0x040fe20000400000 */
[----:B------:R1:W-:Y:S01]  /*6bb0*/  STSM.16.M88.4 [R96+0x400], R68 ;  /* 0x0004004460007844 */ /* 0x0003e20000000200 */
[----:B------:R-:W-:Y:S01]  /*6bc0*/  F2FP.F16.F32.PACK_AB R104, R17, R16 ;  /* 0x000000101168723e */ /* 0x000fe200000000ff */
[C---:B------:R-:W-:Y:S01]  /*6bd0*/  FFMA R18, R41.reuse, R45, R18 ;  /* 0x0000002d29127223 */ /* 0x040fe20000000012 */
[----:B------:R-:W-:Y:S01]  /*6be0*/  FFMA R23, R41, R40, R23 ;  /* 0x0000002829177223 */ /* 0x000fe20000000017 */
[--C-:B------:R-:W-:Y:S02]  /*6bf0*/  HADD2.F32 R43, -RZ, R66.reuse.H0_H0 ;  /* 0x20000042ff2b7230 */ /* 0x100fe40000004100 */
[C---:B------:R-:W-:Y:S01]  /*6c00*/  FMUL R20, R38.reuse, R24 ;  /* 0x0000001826147220 */ /* 0x040fe20000400000 */
[----:B------:R-:W-:Y:S02]  /*6c10*/  HADD2.F32 R40, -RZ, R66.H1_H1 ;  /* 0x30000042ff287230 */ /* 0x000fe40000004100 */
[C---:B------:R-:W-:Y:S01]  /*6c20*/  FMUL R21, R38.reuse, R25 ;  /* 0x0000001926157220 */ /* 0x040fe20000400000 */
[--C-:B------:R-:W-:Y:S01]  /*6c30*/  HADD2.F32 R45, -RZ, R67.reuse.H0_H0 ;  /* 0x20000043ff2d7230 */ /* 0x100fe20000004100 */
[----:B------:R-:W-:Y:S01]  /*6c40*/  F2FP.F16.F32.PACK_AB R105, R23, R18 ;  /* 0x000000121769723e */ /* 0x000fe200000000ff */
[C---:B------:R-:W-:Y:S01]  /*6c50*/  FFMA R20, R41.reuse, R43, R20 ;  /* 0x0000002b29147223 */ /* 0x040fe20000000014 */
[C---:B------:R-:W-:Y:S01]  /*6c60*/  FFMA R21, R41.reuse, R40, R21 ;  /* 0x0000002829157223 */ /* 0x040fe20000000015 */
[C---:B------:R-:W-:Y:S01]  /*6c70*/  FMUL R22, R38.reuse, R26 ;  /* 0x0000001a26167220 */ /* 0x040fe20000400000 */
[----:B------:R-:W-:Y:S02]  /*6c80*/  HADD2.F32 R42, -RZ, R67.H1_H1 ;  /* 0x30000043ff2a7230 */ /* 0x000fe40000004100 */
[C---:B------:R-:W-:Y:S01]  /*6c90*/  FMUL R27, R38.reuse, R27 ;  /* 0x0000001b261b7220 */ /* 0x040fe20000400000 */
[--C-:B------:R-:W-:Y:S02]  /*6ca0*/  HADD2.F32 R40, -RZ, R72.reuse.H0_H0 ;  /* 0x20000048ff287230 */ /* 0x100fe40000004100 */
[C---:B------:R-:W-:Y:S01]  /*6cb0*/  FFMA R22, R41.reuse, R45, R22 ;  /* 0x0000002d29167223 */ /* 0x040fe20000000016 */
[C---:B------:R-:W-:Y:S01]  /*6cc0*/  FMUL R24, R38.reuse, R28 ;  /* 0x0000001c26187220 */ /* 0x040fe20000400000 */
[C---:B------:R-:W-:Y:S01]  /*6cd0*/  FFMA R27, R41.reuse, R42, R27 ;  /* 0x0000002a291b7223 */ /* 0x040fe2000000001b */
[----:B------:R-:W-:Y:S02]  /*6ce0*/  HADD2.F32 R42, -RZ, R72.H1_H1 ;  /* 0x30000048ff2a7230 */ /* 0x000fe40000004100 */
[C---:B------:R-:W-:Y:S01]  /*6cf0*/  FMUL R25, R38.reuse, R29 ;  /* 0x0000001d26197220 */ /* 0x040fe20000400000 */
[--C-:B------:R-:W-:Y:S02]  /*6d00*/  HADD2.F32 R43, -RZ, R73.reuse.H0_H0 ;  /* 0x20000049ff2b7230 */ /* 0x100fe40000004100 */
[C---:B------:R-:W-:Y:S01]  /*6d10*/  FMUL R26, R38.reuse, R30 ;  /* 0x0000001e261a7220 */ /* 0x040fe20000400000 */
[C---:B------:R-:W-:Y:S01]  /*6d20*/  FFMA R24, R41.reuse, R40, R24 ;  /* 0x0000002829187223 */ /* 0x040fe20000000018 */
[----:B------:R-:W-:Y:S02]  /*6d30*/  HADD2.F32 R40, -RZ, R73.H1_H1 ;  /* 0x30000049ff287230 */ /* 0x000fe40000004100 */
[C---:B------:R-:W-:Y:S01]  /*6d40*/  FFMA R25, R41.reuse, R42, R25 ;  /* 0x0000002a29197223 */ /* 0x040fe20000000019 */
[C---:B------:R-:W-:Y:S01]  /*6d50*/  FMUL R31, R38.reuse, R31 ;  /* 0x0000001f261f7220 */ /* 0x040fe20000400000 */
[C---:B------:R-:W-:Y:S01]  /*6d60*/  FFMA R26, R41.reuse, R43, R26 ;  /* 0x0000002b291a7223 */ /* 0x040fe2000000001a */
[--C-:B------:R-:W-:Y:S02]  /*6d70*/  HADD2.F32 R43, -RZ, R74.reuse.H0_H0 ;  /* 0x2000004aff2b7230 */ /* 0x100fe40000004100 */
[C---:B------:R-:W-:Y:S01]  /*6d80*/  FMUL R28, R38.reuse, R32 ;  /* 0x00000020261c7220 */ /* 0x040fe20000400000 */
[----:B------:R-:W-:Y:S02]  /*6d90*/  HADD2.F32 R42, -RZ, R74.H1_H1 ;  /* 0x3000004aff2a7230 */ /* 0x000fe40000004100 */
[C---:B------:R-:W-:Y:S01]  /*6da0*/  FFMA R31, R41.reuse, R40, R31 ;  /* 0x00000028291f7223 */ /* 0x040fe2000000001f */
[C---:B------:R-:W-:Y:S01]  /*6db0*/  FMUL R29, R38.reuse, R33 ;  /* 0x00000021261d7220 */ /* 0x040fe20000400000 */
[--C-:B------:R-:W-:Y:S02]  /*6dc0*/  HADD2.F32 R45, -RZ, R75.reuse.H0_H0 ;  /* 0x2000004bff2d7230 */ /* 0x100fe40000004100 */
[C---:B------:R-:W-:Y:S01]  /*6dd0*/  FMUL R30, R38.reuse, R34 ;  /* 0x00000022261e7220 */ /* 0x040fe20000400000 */
[----:B------:R-:W-:Y:S02]  /*6de0*/  HADD2.F32 R40, -RZ, R75.H1_H1 ;  /* 0x3000004bff287230 */ /* 0x000fe40000004100 */
[----:B------:R-:W-:Y:S01]  /*6df0*/  FMUL R35, R38, R35 ;  /* 0x0000002326237220 */ /* 0x000fe20000400000 */
[C---:B------:R-:W-:Y:S01]  /*6e00*/  FFMA R28, R41.reuse, R43, R28 ;  /* 0x0000002b291c7223 */ /* 0x040fe2000000001c */
[C---:B------:R-:W-:Y:S01]  /*6e10*/  FFMA R29, R41.reuse, R42, R29 ;  /* 0x0000002a291d7223 */ /* 0x040fe2000000001d */
[C---:B------:R-:W-:Y:S01]  /*6e20*/  FFMA R30, R41.reuse, R45, R30 ;  /* 0x0000002d291e7223 */ /* 0x040fe2000000001e */
[----:B------:R-:W-:Y:S01]  /*6e30*/  FFMA R35, R41, R40, R35 ;  /* 0x0000002829237223 */ /* 0x000fe20000000023 */
[----:B------:R-:W-:Y:S02]  /*6e40*/  F2FP.F16.F32.PACK_AB R106, R21, R20 ;  /* 0x00000014156a723e */ /* 0x000fe400000000ff */
[----:B------:R-:W-:Y:S02]  /*6e50*/  F2FP.F16.F32.PACK_AB R107, R27, R22 ;  /* 0x000000161b6b723e */ /* 0x000fe400000000ff */
[----:B------:R-:W-:Y:S02]  /*6e60*/  F2FP.F16.F32.PACK_AB R108, R25, R24 ;  /* 0x00000018196c723e */ /* 0x000fe400000000ff */
[----:B------:R-:W-:Y:S01]  /*6e70*/  F2FP.F16.F32.PACK_AB R109, R31, R26 ;  /* 0x0000001a1f6d723e */ /* 0x000fe200000000ff */
[----:B------:R1:W-:Y:S01]  /*6e80*/  STSM.16.M88.4 [R99], R104 ;  /* 0x0000006863007844 */ /* 0x0003e20000000200 */
[----:B------:R-:W-:Y:S02]  /*6e90*/  F2FP.F16.F32.PACK_AB R110, R29, R28 ;  /* 0x0000001c1d6e723e */ /* 0x000fe400000000ff */
[----:B------:R-:W-:Y:S05]  /*6ea0*/  F2FP.F16.F32.PACK_AB R111, R35, R30 ;  /* 0x0000001e236f723e */ /* 0x000fea00000000ff */
[----:B------:R1:W-:Y:S01]  /*6eb0*/  STSM.16.M88.4 [R100], R108 ;  /* 0x0000006c64007844 */ /* 0x0003e20000000200 */
[----:B------:R-:W-:Y:S01]  /*6ec0*/  @!PT LDS RZ, [RZ] ;  /* 0x00000000fffff984 */ /* 0x000fe20000000800 */
[----:B------:R-:W-:Y:S01]  /*6ed0*/  @!PT LDS RZ, [RZ] ;  /* 0x00000000fffff984 */ /* 0x000fe20000000800 */
[----:B------:R-:W-:Y:S01]  /*6ee0*/  @!PT LDS RZ, [RZ] ;  /* 0x00000000fffff984 */ /* 0x000fe20000000800 */
[----:B------:R-:W-:Y:S01]  /*6ef0*/  @!PT LDS RZ, [RZ] ;  /* 0x00000000fffff984 */ /* 0x000fe20000000800 */
[----:B------:R2:W-:Y:S07]  /*6f00*/  MEMBAR.ALL.CTA ;  /* 0x0000000000007992 */ /* 0x0005ee0000008000 */
[----:B--2---:R-:W2:Y:S02]  /*6f10*/  FENCE.VIEW.ASYNC.S ;  /* 0x00000000000073c6 */ /* 0x004ea40000000000 */
[----:B--2---:R-:W-:Y:S06]  /*6f20*/  BAR.SYNC.DEFER_BLOCKING 0x1, 0x80 ;  /* 0x0042000000007b1d */ /* 0x004fec0000010000 */
[----:B------:R-:W-:Y:S05]  /*6f30*/  @P0 BRA `(.L_x_112) ;  /* 0x0000000000280947 */ /* 0x000fea0003800000 */
[----:B------:R-:W2:Y:S01]  /*6f40*/  LDCU.64 UR6, c[0x0][0x348] ;  /* 0x00006900ff0677ac */ /* 0x000ea20008000a00 */
[----:B------:R-:W-:Y:S01]  /*6f50*/  UIADD3 UR4, UPT, UPT, UR44, 0x400, URZ ;  /* 0x000004002c047890 */ /* 0x000fe2000fffe0ff */
[----:B------:R-:W-:Y:S05]  /*6f60*/  UMOV UR51, UR36 ;  /* 0x0000002400337c82 */ /* 0x000fea0008000000 */
[----:B------:R-:W-:Y:S04]  /*6f70*/  MOV R86, UR4 ;  /* 0x0000000400567c02 */ /* 0x000fe80008000f00 */
[----:B------:R-:W-:Y:S01]  /*6f80*/  R2UR UR48, R86 ;  /* 0x00000000563072ca */ /* 0x000fe200000e0000 */
[----:B--2---:R-:W-:Y:S04]  /*6f90*/  UIADD3 UR4, UP0, UPT, UR6, 0x680, URZ ;  /* 0x0000068006047890 */ /* 0x004fe8000ff1e0ff */
[----:B------:R-:W-:Y:S09]  /*6fa0*/  UIADD3.X UR5, UPT, UPT, URZ, UR7, URZ, UP0, !UPT ;  /* 0x00000007ff057290 */ /* 0x000ff200087fe4ff */
[----:B------:R2:W-:Y:S01]  /*6fb0*/  UTMASTG.3D [UR48], [UR4] ;  /* 0x00000030040073b5 */ /* 0x0005e20008010000 */
[----:B------:R0:W-:Y:S01]  /*6fc0*/  UTMACMDFLUSH ;  /* 0x00000000000079b7 */ /* 0x0001e20000000000 */
[----:B--2---:R-:W-:Y:S04]  /*6fd0*/  DEPBAR.LE SB0, 0x1 ;  /* 0x000080400000791a */ /* 0x004fe80000000000 */
.L_x_112:
[----:B------:R-:W-:Y:S05]  /*6fe0*/  BSYNC.RECONVERGENT B0 ;  /* 0x0000000000007941 */ /* 0x000fea0003800200 */
.L_x_111:
[----:B------:R-:W-:Y:S01]  /*6ff0*/  BAR.SYNC.DEFER_BLOCKING 0x1, 0x80 ;  /* 0x0042000000007b1d */ /* 0x000fe20000010000 */
[----:B------:R-:W-:Y:S01]  /*7000*/  ISETP.NE.AND P1, PT, R95, RZ, PT ;  /* 0x000000ff5f00720c */ /* 0x000fe20003f25270 */
[----:B------:R-:W-:Y:S01]  /*7010*/  UISETP.NE.AND UP0, UPT, UR47, URZ, UPT ;  /* 0x000000ff2f00728c */ /* 0x000fe2000bf05270 */
[----:B------:R-:W-:Y:S11]  /*7020*/  LEA R3, R46, UR44, 0x3 ;  /* 0x0000002c2e037c11 */ /* 0x000ff6000f8e18ff */
[----:B------:R-:W-:Y:S01]  /*7030*/  @P1 SHF.L.U32 R4, R91, 0x1f, RZ ;  /* 0x0000001f5b041819 */ /* 0x000fe200000006ff */
[----:B------:R-:W-:Y:S06]  /*7040*/  BRA.U !UP0, `(.L_x_113) ;  /* 0x0000000108247547 */ /* 0x000fec000b800000 */
[----:B------:R-:W2:Y:S01]  /*7050*/  S2R R0, SR_CgaCtaId ;  /* 0x0000000000007919 */ /* 0x000ea20000008800 */
[----:B------:R-:W-:Y:S01]  /*7060*/  IMAD.U32 R2, RZ, RZ, UR46 ;  /* 0x0000002eff027e24 */ /* 0x000fe2000f8e00ff */
[----:B------:R-:W-:Y:S04]  /*7070*/  UIADD3 UR4, UPT, UPT, UR46, 0x1, URZ ;  /* 0x000000012e047890 */ /* 0x000fe8000fffe0ff */
[----:B------:R-:W-:Y:S01]  /*7080*/  @P1 LEA R2, R2, UR44, 0x3 ;  /* 0x0000002c02021c11 */ /* 0x000fe2000f8e18ff */
[----:B------:R-:W-:Y:S04]  /*7090*/  UISETP.NE.AND UP0, UPT, UR4, 0x4, UPT ;  /* 0x000000040400788c */ /* 0x000fe8000bf05270 */
[----:B------:R-:W-:Y:S01]  /*70a0*/  @P1 VIADD R5, R2, 0xb0 ;  /* 0x000000b002051836 */ /* 0x000fe20000000000 */
[----:B------:R-:W-:Y:S04]  /*70b0*/  USEL UR46, UR4, URZ, UP0 ;  /* 0x000000ff042e7287 */ /* 0x000fe80008000000 */
[----:B--2---:R-:W-:Y:S04]  /*70c0*/  @P1 PRMT R0, R0, 0x654, R5 ;  /* 0x0000065400001816 */ /* 0x004fe80000000005 */
[----:B------:R2:W-:Y:S04]  /*70d0*/  @P1 SYNCS.ARRIVE.TRANS64.RED.A1T0 RZ, [R0+URZ], RZ ;  /* 0x000000ff00ff19a7 */ /* 0x0005e800081004ff */
.L_x_113:
[----:B------:R-:W3:Y:S01]  /*70e0*/  @P1 SYNCS.PHASECHK.TRANS64.TRYWAIT P0, [R3+URZ+0x90], R4 ;  /* 0x00009004030015a7 */ /* 0x000ee200080011ff */
[----:B------:R-:W-:Y:S01]  /*70f0*/  BSSY B1, `(.L_x_114) ;  /* 0x0000017000017945 */ /* 0x000fe20003800000 */
[----:B---3--:R-:W-:Y:S03]  /*7100*/  @P1 SEL R60, RZ, 0x1, !P0 ;  /* 0x00000001ff3c1807 */ /* 0x008fe60004000000 */
[----:B------:R-:W-:Y:S05]  /*7110*/  @!P1 BRA `(.L_x_115) ;  /* 0x0000000000509947 */ /* 0x000fea0003800000 */
[----:B------:R-:W-:Y:S01]  /*7120*/  ISETP.NE.AND P1, PT, R61, RZ, PT ;  /* 0x000000ff3d00720c */ /* 0x000fe20003f25270 */
[----:B------:R-:W-:Y:S01]  /*7130*/  BSSY B0, `(.L_x_116) ;  /* 0x000000a000007945 */ /* 0x000fe20003800000 */
[----:B------:R-:W-:Y:S11]  /*7140*/  ISETP.NE.AND P0, PT, R60, RZ, PT ;  /* 0x000000ff3c00720c */ /* 0x000ff60003f05270 */
[----:B------:R-:W-:Y:S04]  /*7150*/  @P1 IMAD R4, R46, 0x2000, R47 ;  /* 0x000020002e041824 */ /* 0x000fe800078e022f */
[----:B------:R-:W-:Y:S04]  /*7160*/  @P1 VIADD R7, R4, UR44 ;  /* 0x0000002c04071c36 */ /* 0x000fe80008000000 */
[----:B------:R-:W-:Y:S01]  /*7170*/  @P1 IMAD.IADD R2, R92, 0x1, R7 ;  /* 0x000000015c021824 */ /* 0x000fe200078e0207 */
[----:B------:R-:W-:Y:S01]  /*7180*/  @P1 IADD3 R5, PT, PT, R62, R7, RZ ;  /* 0x000000073e051210 */ /* 0x000fe20007ffe0ff */
[----:B------:R-:W-:Y:S06]  /*7190*/  @P0 BRA `(.L_x_117) ;  /* 0x00000000000c0947 */ /* 0x000fec0003800000 */
[----:B--2---:R-:W-:Y:S04]  /*71a0*/  SHF.L.U32 R0, R91, 0x1f, RZ ;  /* 0x0000001f5b007819 */ /* 0x004fe800000006ff */
[----:B------:R-:W2:Y:S02]  /*71b0*/  SYNCS.PHASECHK.TRANS64.TRYWAIT P0, [R3+URZ+0x90], R0 ;  /* 0x00009000030075a7 */ /* 0x000ea400080011ff */
[----:B--2---:R-:W-:Y:S05]  /*71c0*/  @!P0 BRA `(.L_x_118) ;  /* 0x0000003400048947 */ /* 0x004fea0003800000 */
.L_x_117:
[----:B------:R-:W-:Y:S05]  /*71d0*/  BSYNC B0 ;  /* 0x0000000000007941 */ /* 0x000fea0003800000 */
.L_x_116:
[----:B------:R-:W-:Y:S02]  /*71e0*/  ISETP.NE.AND P0, PT, R61, RZ, PT ;  /* 0x000000ff3d00720c */ /* 0x000fe40003f05270 */
[----:B------:R-:W-:Y:S11]  /*71f0*/  IADD3 R46, PT, PT, R46, 0x1, RZ ;  /* 0x000000012e2e7810 */ /* 0x000ff60007ffe0ff */
[----:B--2---:R-:W-:Y:S01]  /*7200*/  @P0 IMAD.IADD R0, R92, 0x1, R5 ;  /* 0x000000015c000824 */ /* 0x004fe200078e0205 */
[----:B------:R-:W-:Y:S05]  /*7210*/  @P0 WARPSYNC.ALL ;  /* 0x0000000000000948 */ /* 0x000fea0003800000 */
[----:B------:R3:W4:Y:S04]  /*7220*/  @P0 LDSM.16.M88.4 R48, [R4+UR44+0x400] ;  /* 0x0004002c0430083b */ /* 0x0007280008000200 */
[----:B------:R3:W2:Y:S04]  /*7230*/  @P0 LDSM.16.M88.4 R56, [R2+0x400] ;  /* 0x000400000238083b */ /* 0x0006a80000000200 */
[----:B------:R3:W1:Y:S04]  /*7240*/  @P0 LDSM.16.M88.4 R64, [R5+0x400] ;  /* 0x000400000540083b */ /* 0x0006680000000200 */
[----:B------:R3:W1:Y:S02]  /*7250*/  @P0 LDSM.16.M88.4 R72, [R0+0x400] ;  /* 0x000400000048083b */ /* 0x0006640000000200 */
.L_x_115:
[----:B------:R-:W-:Y:S05]  /*7260*/  BSYNC B1 ;  /* 0x0000000000017941 */ /* 0x000fea0003800000 */
.L_x_114:
[----:B------:R-:W-:Y:S05]  /*7270*/  VIADD R3, R39, 0x40 ;  /* 0x0000004027037836 */ /* 0x000fea0000000000 */
[----:B------:R-:W-:Y:S04]  /*7280*/  SHF.R.U32.HI R3, RZ, 0x15, R3 ;  /* 0x00000015ff037819 */ /* 0x000fe80000011603 */
[----:B------:R-:W-:Y:S11]  /*7290*/  LOP3.LUT P0, RZ, R3, 0x3, R82, 0x48, !PT ;  /* 0x0000000303ff7812 */ /* 0x000ff60007804852 */
[----:B------:R-:W-:Y:S02]  /*72a0*/  @!UPT UIADD3 URZ, UPT, UPT, URZ, URZ, URZ ;  /* 0x000000fffffff290 */ /* 0x000fe4000fffe0ff */
[----:B------:R-:W-:Y:S05]  /*72b0*/  @!P0 BRA `(.L_x_119) ;  /* 0x0000000000408947 */ /* 0x000fea0003800000 */
[----:B------:R-:W5:Y:S01]  /*72c0*/  LDCU.64 UR8, c[0x4][0x70] ;  /* 0x01000e00ff0877ac */ /* 0x000f620008000a00 */
[----:B------:R-:W-:Y:S01]  /*72d0*/  MOV R3, 0x0 ;  /* 0x0000000000037802 */ /* 0x000fe20000000f00 */
[----:B------:R-:W-:Y:S02]  /*72e0*/  HFMA2 R12, -RZ, RZ, 0, 5.9604644775390625e-08 ;  /* 0x00000001ff0c7431 */ /* 0x000fe400000001ff */
[----:B------:R-:W-:Y:S02]  /*72f0*/  IMAD.MOV.U32 R8, RZ, RZ, 0x192 ;  /* 0x00000192ff087424 */ /* 0x000fe400078e00ff */
[----:B------:R-:W-:Y:S01]  /*7300*/  IMAD.MOV.U32 R13, RZ, RZ, RZ ;  /* 0x000000ffff0d7224 */ /* 0x000fe200078e00ff */
[----:B------:R-:W2:Y:S01]  /*7310*/  LDCU.64 UR6, c[0x4][0x78] ;  /* 0x01000f00ff0677ac */ /* 0x000ea20008000a00 */
[----:B---3--:R-:W3:Y:S01]  /*7320*/  LDC.64 R2, c[0x4][R3] ;  /* 0x0100000003027b82 */ /* 0x008ee20000000a00 */
[----:B------:R-:W4:Y:S01]  /*7330*/  LDCU.64 UR4, c[0x4][0x10] ;  /* 0x01000200ff0477ac */ /* 0x000f220008000a00 */
[----:B-----5:R-:W-:Y:S01]  /*7340*/  MOV R5, UR9 ;  /* 0x0000000900057c02 */ /* 0x020fe20008000f00 */
[----:B------:R-:W-:Y:S01]  /*7350*/  IMAD.U32 R4, RZ, RZ, UR8 ;  /* 0x00000008ff047e24 */ /* 0x000fe2000f8e00ff */
[----:B--2---:R-:W-:Y:S01]  /*7360*/  MOV R7, UR7 ;  /* 0x0000000700077c02 */ /* 0x004fe20008000f00 */
[----:B------:R-:W-:Y:S01]  /*7370*/  IMAD.U32 R6, RZ, RZ, UR6 ;  /* 0x00000006ff067e24 */ /* 0x000fe2000f8e00ff */
[----:B----4-:R-:W-:Y:S01]  /*7380*/  MOV R11, UR5 ;  /* 0x00000005000b7c02 */ /* 0x010fe20008000f00 */
[----:B------:R-:W-:Y:S02]  /*7390*/  IMAD.U32 R10, RZ, RZ, UR4 ;  /* 0x00000004ff0a7e24 */ /* 0x000fe4000f8e00ff */
[----:B------:R-:W-:Y:S07]  /*73a0*/  LEPC R20, `(.L_x_119) ;  /* 0x000000001014794e */ /* 0x000fee0000000000 */
[----:B-1-3--:R-:W-:Y:S05]  /*73b0*/  CALL.ABS.NOINC R2 ;  /* 0x0000000002007343 */ /* 0x00afea0003c00000 */
.L_x_119:
[----:B------:R-:W-:Y:S05]  /*73c0*/  WARPSYNC.ALL ;  /* 0x0000000000007948 */ /* 0x000fea0003800000 */
[----:B------:R-:W-:Y:S01]  /*73d0*/  R2UR UR4, R39 ;  /* 0x00000000270472ca */ /* 0x000fe200000e0000 */
[--C-:B----4-:R-:W-:Y:S01]  /*73e0*/  HADD2.F32 R40, -RZ, R48.reuse.H0_H0 ;  /* 0x20000030ff287230 */ /* 0x110fe20000004100 */
[----:B------:R-:W4:Y:S01]  /*73f0*/  S2R R101, SR_CgaCtaId ;  /* 0x0000000000657919 */ /* 0x000f220000008800 */
[----:B------:R-:W-:Y:S01]  /*7400*/  HADD2.F32 R43, -RZ, R48.H1_H1 ;  /* 0x30000030ff2b7230 */ /* 0x000fe20000004100 */
[----:B------:R-:W-:Y:S01]  /*7410*/  ISETP.NE.AND P6, PT, R95, RZ, PT ;  /* 0x000000ff5f00720c */ /* 0x000fe20003fc5270 */
[----:B------:R-:W-:Y:S01]  /*7420*/  HADD2.F32 R42, -RZ, R49.H1_H1 ;  /* 0x30000031ff2a7230 */ /* 0x000fe20000004100 */
[----:B------:R-:W-:Y:S01]  /*7430*/  ISETP.NE.AND P0, PT, R94, RZ, PT ;  /* 0x000000ff5e00720c */ /* 0x000fe20003f05270 */
[--C-:B------:R-:W-:Y:S01]  /*7440*/  HADD2.F32 R44, -RZ, R50.reuse.H1_H1 ;  /* 0x30000032ff2c7230 */ /* 0x100fe20000004100 */
[----:B------:R-:W-:Y:S01]  /*7450*/  MOV R63, UR46 ;  /* 0x0000002e003f7c02 */ /* 0x000fe20008000f00 */
[----:B--2---:R-:W-:Y:S01]  /*7460*/  HADD2.F32 R45, -RZ, R59.H0_H0 ;  /* 0x2000003bff2d7230 */ /* 0x004fe20000004100 */
[----:B------:R-:W-:Y:S03]  /*7470*/  BSSY.RECONVERGENT B0, `(.L_x_120) ;  /* 0x0000088000007945 */ /* 0x000fe60003800200 */
[----:B---3--:R-:W2:Y:S04]  /*7480*/  LDTM.16dp256bit.x8 R4, tmem[UR4+0x40] ;  /* 0x00004004000479ee */ /* 0x008ea800081a0000 */
[----:B------:R-:W-:Y:S02]  /*7490*/  @P6 LEA R63, R63, UR44, 0x3 ;  /* 0x0000002c3f3f6c11 */ /* 0x000fe4000f8e18ff */
[----:B-1----:R-:W-:Y:S02]  /*74a0*/  @P6 SHF.L.U32 R108, R91, 0x1f, RZ ;  /* 0x0000001f5b6c6819 */ /* 0x002fe400000006ff */
[----:B------:R-:W-:Y:S02]  /*74b0*/  @P6 IADD3 R102, PT, PT, R63, 0xb0, RZ ;  /* 0x000000b03f666810 */ /* 0x000fe40007ffe0ff */
[----:B------:R-:W-:Y:S01]  /*74c0*/  LEA R63, R46, UR44, 0x3 ;  /* 0x0000002c2e3f7c11 */ /* 0x000fe2000f8e18ff */
[C---:B--2---:R-:W-:Y:S01]  /*74d0*/  FMUL R0, R38.reuse, R4 ;  /* 0x0000000426007220 */ /* 0x044fe20000400000 */
[C---:B------:R-:W-:Y:S01]  /*74e0*/  FMUL R2, R38.reuse, R5 ;  /* 0x0000000526027220 */ /* 0x040fe20000400000 */
[C---:B------:R-:W-:Y:S01]  /*74f0*/  FMUL R3, R38.reuse, R6 ;  /* 0x0000000626037220 */ /* 0x040fe20000400000 */
[C---:B------:R-:W-:Y:S01]  /*7500*/  FMUL R7, R38.reuse, R7 ;  /* 0x0000000726077220 */ /* 0x040fe20000400000 */
[C---:B------:R-:W-:Y:S01]  /*7510*/  FFMA R0, R41.reuse, R40, R0 ;  /* 0x0000002829007223 */ /* 0x040fe20000000000 */
[----:B------:R-:W-:Y:S02]  /*7520*/  HADD2.F32 R40, -RZ, R49.H0_H0 ;  /* 0x20000031ff287230 */ /* 0x000fe40000004100 */
[C---:B------:R-:W-:Y:S01]  /*7530*/  FFMA R2, R41.reuse, R43, R2 ;  /* 0x0000002b29027223 */ /* 0x040fe20000000002 */
[C---:B------:R-:W-:Y:S01]  /*7540*/  FMUL R4, R38.reuse, R8 ;  /* 0x0000000826047220 */ /* 0x040fe20000400000 */
[--C-:B------:R-:W-:Y:S02]  /*7550*/  HADD2.F32 R43, -RZ, R51.reuse.H0_H0 ;  /* 0x20000033ff2b7230 */ /* 0x100fe40000004100 */
[----:B------:R-:W-:Y:S01]  /*7560*/  FMUL R5, R38, R9 ;  /* 0x0000000926057220 */ /* 0x000fe20000400000 */
[C---:B------:R-:W-:Y:S01]  /*7570*/  FFMA R3, R41.reuse, R40, R3 ;  /* 0x0000002829037223 */ /* 0x040fe20000000003 */
[----:B------:R-:W-:Y:S01]  /*7580*/  HADD2.F32 R40, -RZ, R50.H0_H0 ;  /* 0x20000032ff287230 */ /* 0x000fe20000004100 */
[----:B------:R-:W-:Y:S01]  /*7590*/  F2FP.F16.F32.PACK_AB R52, R2, R0 ;  /* 0x000000000234723e */ /* 0x000fe200000000ff */
[C---:B------:R-:W-:Y:S01]  /*75a0*/  FFMA R7, R41.reuse, R42, R7 ;  /* 0x0000002a29077223 */ /* 0x040fe20000000007 */
[----:B------:R-:W-:Y:S02]  /*75b0*/  HADD2.F32 R42, -RZ, R51.H1_H1 ;  /* 0x30000033ff2a7230 */ /* 0x000fe40000004100 */
[C---:B------:R-:W-:Y:S01]  /*75c0*/  FMUL R6, R38.reuse, R10 ;  /* 0x0000000a26067220 */ /* 0x040fe20000400000 */
[C---:B------:R-:W-:Y:S01]  /*75d0*/  FFMA R4, R41.reuse, R40, R4 ;  /* 0x0000002829047223 */ /* 0x040fe20000000004 */
[----:B------:R-:W-:Y:S01]  /*75e0*/  FFMA R5, R41, R44, R5 ;  /* 0x0000002c29057223 */ /* 0x000fe20000000005 */
[----:B------:R-:W-:Y:S01]  /*75f0*/  F2FP.F16.F32.PACK_AB R53, R7, R3 ;  /* 0x000000030735723e */ /* 0x000fe200000000ff */
[----:B------:R-:W-:Y:S01]  /*7600*/  FFMA R6, R41, R43, R6 ;  /* 0x0000002b29067223 */ /* 0x000fe20000000006 */
[C---:B------:R-:W-:Y:S01]  /*7610*/  FMUL R11, R38.reuse, R11 ;  /* 0x0000000b260b7220 */ /* 0x040fe20000400000 */
[--C-:B------:R-:W-:Y:S01]  /*7620*/  HADD2.F32 R40, -RZ, R56.reuse.H0_H0 ;  /* 0x20000038ff287230 */ /* 0x100fe20000004100 */
[----:B------:R-:W-:Y:S01]  /*7630*/  F2FP.F16.F32.PACK_AB R54, R5, R4 ;  /* 0x000000040536723e */ /* 0x000fe200000000ff */
[C---:B------:R-:W-:Y:S01]  /*7640*/  FMUL R8, R38.reuse, R12 ;  /* 0x0000000c26087220 */ /* 0x040fe20000400000 */
        /* <DEDUP_REMOVED lines=13> */
[--C-:B------:R-:W-:Y:S02]  /*7720*/  HADD2.F32 R43, -RZ, R58.reuse.H0_H0 ;  /* 0x2000003aff2b7230 */ /* 0x100fe40000004100 */
[----:B------:R-:W-:Y:S01]  /*7730*/  FFMA R15, R41, R40, R15 ;  /* 0x00000028290f7223 */ /* 0x000fe2000000000f */
[C---:B------:R-:W-:Y:S01]  /*7740*/  FMUL R12, R38.reuse, R16 ;  /* 0x00000010260c7220 */ /* 0x040fe20000400000 */
[----:B------:R-:W-:Y:S02]  /*7750*/  HADD2.F32 R42, -RZ, R58.H1_H1 ;  /* 0x3000003aff2a7230 */ /* 0x000fe40000004100 */
[C---:B------:R-:W-:Y:S01]  /*7760*/  FMUL R13, R38.reuse, R17 ;  /* 0x00000011260d7220 */ /* 0x040fe20000400000 */
[C---:B------:R-:W-:Y:S01]  /*7770*/  FMUL R14, R38.reuse, R18 ;  /* 0x00000012260e7220 */ /* 0x040fe20000400000 */
[----:B------:R-:W-:Y:S01]  /*7780*/  F2FP.F16.F32.PACK_AB R69, R15, R10 ;  /* 0x0000000a0f45723e */ /* 0x000fe200000000ff */
[C---:B------:R-:W-:Y:S01]  /*7790*/  FFMA R12, R41.reuse, R43, R12 ;  /* 0x0000002b290c7223 */ /* 0x040fe2000000000c */
[----:B------:R-:W-:Y:S02]  /*77a0*/  HADD2.F32 R40, -RZ, R59.H1_H1 ;  /* 0x3000003bff287230 */ /* 0x000fe40000004100 */
[C---:B------:R-:W-:Y:S01]  /*77b0*/  FFMA R13, R41.reuse, R42, R13 ;  /* 0x0000002a290d7223 */ /* 0x040fe2000000000d */
[----:B------:R-:W-:Y:S01]  /*77c0*/  FFMA R14, R41, R45, R14 ;  /* 0x0000002d290e7223 */ /* 0x000fe2000000000e */
[C---:B------:R-:W-:Y:S01]  /*77d0*/  FMUL R19, R38.reuse, R19 ;  /* 0x0000001326137220 */ /* 0x040fe20000400000 */
[--C-:B------:R-:W-:Y:S02]  /*77e0*/  HADD2.F32 R43, -RZ, R64.reuse.H0_H0 ;  /* 0x20000040ff2b7230 */ /* 0x100fe40000004100 */
        /* <DEDUP_REMOVED lines=13> */
[--C-:B------:R-:W-:Y:S01]  /*78c0*/  HADD2.F32 R42, -RZ, R66.reuse.H0_H0 ;  /* 0x20000042ff2a7230 */ /* 0x100fe20000004100 */
[----:B------:R2:W-:Y:S01]  /*78d0*/  STSM.16.M88.4 [R96+0x2400], R68 ;  /* 0x0024004460007844 */ /* 0x0005e20000000200 */
[----:B-1----:R-:W-:Y:S01]  /*78e0*/  F2FP.F16.F32.PACK_AB R52, R17, R16 ;  /* 0x000000101134723e */ /* 0x002fe200000000ff */
[----:B------:R-:W-:Y:S01]  /*78f0*/  FFMA R23, R41, R40, R23 ;  /* 0x0000002829177223 */ /* 0x000fe20000000017 */
        /* <DEDUP_REMOVED lines=19> */
[C---:B------:R-:W-:Y:S01]  /*7a30*/  FFMA R25, R41.reuse, R42, R25 ;  /* 0x0000002a29197223 */ /* 0x040fe20000000019 */
[----:B------:R-:W-:Y:S02]  /*7a40*/  HADD2.F32 R40, -RZ, R73.H1_H1 ;  /* 0x30000049ff287230 */ /* 0x000fe40000004100 */
[C---:B------:R-:W-:Y:S01]  /*7a50*/  FFMA R26, R41.reuse, R43, R26 ;  /* 0x0000002b291a7223 */ /* 0x040fe2000000001a */
[C---:B------:R-:W-:Y:S01]  /*7a60*/  FMUL R31, R38.reuse, R31 ;  /* 0x0000001f261f7220 */ /* 0x040fe20000400000 */
[--C-:B------:R-:W-:Y:S02]  /*7a70*/  HADD2.F32 R43, -RZ, R74.reuse.H0_H0 ;  /* 0x2000004aff2b7230 */ /* 0x100fe40000004100 */
[C---:B------:R-:W-:Y:S01]  /*7a80*/  FMUL R28, R38.reuse, R32 ;  /* 0x00000020261c7220 */ /* 0x040fe20000400000 */
[----:B------:R-:W-:Y:S02]  /*7a90*/  HADD2.F32 R42, -RZ, R74.H1_H1 ;  /* 0x3000004aff2a7230 */ /* 0x000fe40000004100 */
[C---:B------:R-:W-:Y:S01]  /*7aa0*/  FMUL R29, R38.reuse, R33 ;  /* 0x00000021261d7220 */ /* 0x040fe20000400000 */
[--C-:B------:R-:W-:Y:S02]  /*7ab0*/  HADD2.F32 R45, -RZ, R75.reuse.H0_H0 ;  /* 0x2000004bff2d7230 */ /* 0x100fe40000004100 */
[C---:B------:R-:W-:Y:S01]  /*7ac0*/  FMUL R30, R38.reuse, R34 ;  /* 0x00000022261e7220 */ /* 0x040fe20000400000 */
[----:B------:R-:W-:Y:S02]  /*7ad0*/  HADD2.F32 R44, -RZ, R75.H1_H1 ;  /* 0x3000004bff2c7230 */ /* 0x000fe40000004100 */
[C---:B------:R-:W-:Y:S01]  /*7ae0*/  FFMA R31, R41.reuse, R40, R31 ;  /* 0x00000028291f7223 */ /* 0x040fe2000000001f */
        /* <DEDUP_REMOVED lines=9> */
[----:B------:R2:W-:Y:S01]  /*7b80*/  STSM.16.M88.4 [R99+0x2000], R52 ;  /* 0x0020003463007844 */ /* 0x0005e20000000200 */
[----:B------:R-:W-:Y:S02]  /*7b90*/  F2FP.F16.F32.PACK_AB R106, R29, R28 ;  /* 0x0000001c1d6a723e */ /* 0x000fe400000000ff */
[----:B------:R-:W-:Y:S02]  /*7ba0*/  F2FP.F16.F32.PACK_AB R107, R35, R30 ;  /* 0x0000001e236b723e */ /* 0x000fe400000000ff */
[----:B----4-:R-:W-:Y:S03]  /*7bb0*/  @P6 PRMT R102, R101, 0x654, R102 ;  /* 0x0000065465666816 */ /* 0x010fe60000000066 */
[----:B------:R2:W-:Y:S01]  /*7bc0*/  STSM.16.M88.4 [R100+0x2000], R104 ;  /* 0x0020006864007844 */ /* 0x0005e20000000200 */
[----:B------:R-:W-:Y:S01]  /*7bd0*/  @!PT LDS RZ, [RZ] ;  /* 0x00000000fffff984 */ /* 0x000fe20000000800 */
[----:B------:R-:W-:Y:S01]  /*7be0*/  @!PT LDS RZ, [RZ] ;  /* 0x00000000fffff984 */ /* 0x000fe20000000800 */
[----:B------:R-:W-:Y:S01]  /*7bf0*/  @!PT LDS RZ, [RZ] ;  /* 0x00000000fffff984 */ /* 0x000fe20000000800 */
[----:B------:R-:W-:Y:S01]  /*7c00*/  @!PT LDS RZ, [RZ] ;  /* 0x00000000fffff984 */ /* 0x000fe20000000800 */
[----:B------:R1:W-:Y:S07]  /*7c10*/  MEMBAR.ALL.CTA ;  /* 0x0000000000007992 */ /* 0x0003ee0000008000 */
[----:B-1----:R-:W1:Y:S02]  /*7c20*/  FENCE.VIEW.ASYNC.S ;  /* 0x00000000000073c6 */ /* 0x002e640000000000 */
[----:B-1----:R-:W-:Y:S06]  /*7c30*/  BAR.SYNC.DEFER_BLOCKING 0x1, 0x80 ;  /* 0x0042000000007b1d */ /* 0x002fec0000010000 */
[----:B------:R-:W-:Y:S05]  /*7c40*/  @P0 BRA `(.L_x_121) ;  /* 0x0000000000280947 */ /* 0x000fea0003800000 */
[----:B------:R-:W1:Y:S01]  /*7c50*/  LDCU.64 UR6, c[0x0][0x348] ;  /* 0x00006900ff0677ac */ /* 0x000e620008000a00 */
[----:B------:R-:W-:Y:S02]  /*7c60*/  UIADD3 UR9, UPT, UPT, UR49, 0x40, URZ ;  /* 0x0000004031097890 */ /* 0x000fe4000fffe0ff */
[----:B------:R-:W-:Y:S01]  /*7c70*/  UIADD3 UR8, UPT, UPT, UR44, 0x2400, URZ ;  /* 0x000024002c087890 */ /* 0x000fe2000fffe0ff */
[----:B------:R-:W-:Y:S01]  /*7c80*/  UMOV UR10, UR50 ;  /* 0x00000032000a7c82 */ /* 0x000fe20008000000 */
[----:B------:R-:W-:Y:S01]  /*7c90*/  UMOV UR11, UR36 ;  /* 0x00000024000b7c82 */ /* 0x000fe20008000000 */
[----:B-1----:R-:W-:Y:S04]  /*7ca0*/  UIADD3 UR4, UP0, UPT, UR6, 0x680, URZ ;  /* 0x0000068006047890 */ /* 0x002fe8000ff1e0ff */
[----:B------:R-:W-:Y:S09]  /*7cb0*/  UIADD3.X UR5, UPT, UPT, URZ, UR7, URZ, UP0, !UPT ;  /* 0x00000007ff057290 */ /* 0x000ff200087fe4ff */
[----:B------:R1:W-:Y:S01]  /*7cc0*/  UTMASTG.3D [UR8], [UR4] ;  /* 0x00000008040073b5 */ /* 0x0003e20008010000 */
[----:B------:R0:W-:Y:S01]  /*7cd0*/  UTMACMDFLUSH ;  /* 0x00000000000079b7 */ /* 0x0001e20000000000 */
[----:B-1----:R-:W-:Y:S04]  /*7ce0*/  DEPBAR.LE SB0, 0x1 ;  /* 0x000080400000791a */ /* 0x002fe80000000000 */
.L_x_121:
[----:B------:R-:W-:Y:S05]  /*7cf0*/  BSYNC.RECONVERGENT B0 ;  /* 0x0000000000007941 */ /* 0x000fea0003800200 */
.L_x_120:
[----:B------:R-:W-:Y:S01]  /*7d00*/  BAR.SYNC.DEFER_BLOCKING 0x1, 0x80 ;  /* 0x0042000000007b1d */ /* 0x000fe20000010000 */
[----:B------:R-:W-:Y:S04]  /*7d10*/  UIADD3 UR4, UPT, UPT, UR46, 0x1, URZ ;  /* 0x000000012e047890 */ /* 0x000fe8000fffe0ff */
[----:B------:R-:W-:Y:S04]  /*7d20*/  UISETP.NE.AND UP0, UPT, UR4, 0x4, UPT ;  /* 0x000000040400788c */ /* 0x000fe8000bf05270 */
[----:B------:R-:W-:Y:S01]  /*7d30*/  USEL UR45, UR4, URZ, UP0 ;  /* 0x000000ff042d7287 */ /* 0x000fe20008000000 */
[----:B------:R1:W-:Y:S01]  /*7d40*/  @P6 SYNCS.ARRIVE.TRANS64.RED.A1T0 RZ, [R102+URZ], RZ ;  /* 0x000000ff66ff69a7 */ /* 0x0003e200081004ff */
[----:B------:R-:W-:Y:S01]  /*7d50*/  BSSY B1, `(.L_x_122) ;  /* 0x0000018000017945 */ /* 0x000fe20003800000 */
[----:B------:R-:W3:Y:S02]  /*7d60*/  @P6 SYNCS.PHASECHK.TRANS64.TRYWAIT P0, [R63+URZ+0x90], R108 ;  /* 0x0000906c3f0065a7 */ /* 0x000ee400080011ff */
[----:B---3--:R-:W-:Y:S01]  /*7d70*/  @P6 SEL R60, RZ, 0x1, !P0 ;  /* 0x00000001ff3c6807 */ /* 0x008fe20004000000 */
[----:B-1----:R-:W-:Y:S06]  /*7d80*/  @!P6 BRA `(.L_x_123) ;  /* 0x000000000050e947 */ /* 0x002fec0003800000 */
        /* <DEDUP_REMOVED lines=8> */
[----:B------:R-:W-:Y:S04]  /*7e10*/  SHF.L.U32 R4, R91, 0x1f, RZ ;  /* 0x0000001f5b047819 */ /* 0x000fe800000006ff */
[----:B------:R-:W1:Y:S02]  /*7e20*/  SYNCS.PHASECHK.TRANS64.TRYWAIT P0, [R63+URZ+0x90], R4 ;  /* 0x000090043f0075a7 */ /* 0x000e6400080011ff */
[----:B-1----:R-:W-:Y:S05]  /*7e30*/  @!P0 BRA `(.L_x_126) ;  /* 0x0000002400fc8947 */ /* 0x002fea0003800000 */
.L_x_125:
[----:B------:R-:W-:Y:S05]  /*7e40*/  BSYNC B0 ;  /* 0x0000000000007941 */ /* 0x000fea0003800000 */
.L_x_124:
[----:B------:R-:W-:Y:S02]  /*7e50*/  ISETP.NE.AND P0, PT, R61, RZ, PT ;  /* 0x000000ff3d00720c */ /* 0x000fe40003f05270 */
[----:B------:R-:W-:Y:S11]  /*7e60*/  IADD3 R46, PT, PT, R46, 0x1, RZ ;  /* 0x000000012e2e7810 */ /* 0x000ff60007ffe0ff */
[----:B-1----:R-:W-:Y:S01]  /*7e70*/  @P0 IMAD.IADD R4, R92, 0x1, R3 ;  /* 0x000000015c040824 */ /* 0x002fe200078e0203 */
[----:B------:R-:W-:Y:S05]  /*7e80*/  @P0 WARPSYNC.ALL ;  /* 0x0000000000000948 */ /* 0x000fea0003800000 */
[----:B------:R1:W3:Y:S04]  /*7e90*/  @P0 LDSM.16.M88.4 R48, [R2+UR44+0x400] ;  /* 0x0004002c0230083b */ /* 0x0002e80008000200 */
[----:B------:R1:W4:Y:S04]  /*7ea0*/  @P0 LDSM.16.M88.4 R56, [R0+0x400] ;  /* 0x000400000038083b */ /* 0x0003280000000200 */
[----:B------:R1:W1:Y:S04]  /*7eb0*/  @P0 LDSM.16.M88.4 R64, [R3+0x400] ;  /* 0x000400000340083b */ /* 0x0002680000000200 */
[----:B------:R1:W1:Y:S02]  /*7ec0*/  @P0 LDSM.16.M88.4 R72, [R4+0x400] ;  /* 0x000400000448083b */ /* 0x0002640000000200 */
.L_x_123:
[----:B------:R-:W-:Y:S05]  /*7ed0*/  BSYNC B1 ;  /* 0x0000000000017941 */ /* 0x000fea0003800000 */
.L_x_122:
[----:B-1----:R-:W-:Y:S05]  /*7ee0*/  VIADD R3, R39, 0x80 ;  /* 0x0000008027037836 */ /* 0x002fea0000000000 */
[----:B------:R-:W-:Y:S04]  /*7ef0*/  SHF.R.U32.HI R3, RZ, 0x15, R3 ;  /* 0x00000015ff037819 */ /* 0x000fe80000011603 */
[----:B------:R-:W-:Y:S11]  /*7f00*/  LOP3.LUT P0, RZ, R3, 0x3, R82, 0x48, !PT ;  /* 0x0000000303ff7812 */ /* 0x000ff60007804852 */
[----:B------:R-:W-:Y:S02]  /*7f10*/  @!UPT UIADD3 URZ, UPT, UPT, URZ, URZ, URZ ;  /* 0x000000fffffff290 */ /* 0x000fe4000fffe0ff */
[----:B------:R-:W-:Y:S05]  /*7f20*/  @!P0 BRA `(.L_x_127) ;  /* 0x0000000000408947 */ /* 0x000fea0003800000 */
[----:B------:R-:W1:Y:S01]  /*7f30*/  LDCU.64 UR8, c[0x4][0x70] ;  /* 0x01000e00ff0877ac */ /* 0x000e620008000a00 */
[----:B------:R-:W-:Y:S01]  /*7f40*/  MOV R3, 0x0 ;  /* 0x0000000000037802 */ /* 0x000fe20000000f00 */
[----:B------:R-:W-:Y:S02]  /*7f50*/  HFMA2 R12, -RZ, RZ, 0, 5.9604644775390625e-08 ;  /* 0x00000001ff0c7431 */ /* 0x000fe400000001ff */
[----:B------:R-:W-:Y:S02]  /*7f60*/  IMAD.MOV.U32 R8, RZ, RZ, 0x192 ;  /* 0x00000192ff087424 */ /* 0x000fe400078e00ff */
[----:B------:R-:W-:Y:S01]  /*7f70*/  IMAD.MOV.U32 R13, RZ, RZ, RZ ;  /* 0x000000ffff0d7224 */ /* 0x000fe200078e00ff */
[----:B------:R-:W5:Y:S01]  /*7f80*/  LDCU.64 UR6, c[0x4][0x78] ;  /* 0x01000f00ff0677ac */ /* 0x000f620008000a00 */
[----:B------:R-:W2:Y:S01]  /*7f90*/  LDC.64 R2, c[0x4][R3] ;  /* 0x0100000003027b82 */ /* 0x000ea20000000a00 */
[----:B------:R-:W3:Y:S01]  /*7fa0*/  LDCU.64 UR4, c[0x4][0x10] ;  /* 0x01000200ff0477ac */ /* 0x000ee20008000a00 */
[----:B-1----:R-:W-:Y:S01]  /*7fb0*/  MOV R5, UR9 ;  /* 0x0000000900057c02 */ /* 0x002fe20008000f00 */
[----:B------:R-:W-:Y:S01]  /*7fc0*/  IMAD.U32 R4, RZ, RZ, UR8 ;  /* 0x00000008ff047e24 */ /* 0x000fe2000f8e00ff */
[----:B-----5:R-:W-:Y:S01]  /*7fd0*/  MOV R7, UR7 ;  /* 0x0000000700077c02 */ /* 0x020fe20008000f00 */
[----:B------:R-:W-:Y:S01]  /*7fe0*/  IMAD.U32 R6, RZ, RZ, UR6 ;  /* 0x00000006ff067e24 */ /* 0x000fe2000f8e00ff */
[----:B---3--:R-:W-:Y:S01]  /*7ff0*/  MOV R11, UR5 ;  /* 0x00000005000b7c02 */ /* 0x008fe20008000f00 */
[----:B------:R-:W-:Y:S02]  /*8000*/  IMAD.U32 R10, RZ, RZ, UR4 ;  /* 0x00000004ff0a7e24 */ /* 0x000fe4000f8e00ff */
[----:B------:R-:W-:Y:S07]  /*8010*/  LEPC R20, `(.L_x_127) ;  /* 0x000000001014794e */ /* 0x000fee0000000000 */
[----:B--2-4-:R-:W-:Y:S05]  /*8020*/  CALL.ABS.NOINC R2 ;  /* 0x0000000002007343 */ /* 0x014fea0003c00000 */
.L_x_127:
[----:B------:R-:W-:Y:S05]  /*8030*/  WARPSYNC.ALL ;  /* 0x0000000000007948 */ /* 0x000fea0003800000 */
[----:B------:R-:W-:Y:S01]  /*8040*/  R2UR UR4, R39 ;  /* 0x00000000270472ca */ /* 0x000fe200000e0000 */
[--C-:B---3--:R-:W-:Y:S01]  /*8050*/  HADD2.F32 R40, -RZ, R48.reuse.H0_H0 ;  /* 0x20000030ff287230 */ /* 0x108fe20000004100 */
[----:B------:R-:W-:Y:S01]  /*8060*/  ISETP.NE.AND P6, PT, R95, RZ, PT ;  /* 0x000000ff5f00720c */ /* 0x000fe20003fc5270 */
[----:B------:R-:W-:Y:S01]  /*8070*/  HADD2.F32 R43, -RZ, R48.H1_H1 ;  /* 0x30000030ff2b7230 */ /* 0x000fe20000004100 */
[----:B------:R-:W-:Y:S01]  /*8080*/  ISETP.NE.AND P0, PT, R94, RZ, PT ;  /* 0x000000ff5e00720c */ /* 0x000fe20003f05270 */
[----:B------:R-:W-:Y:S01]  /*8090*/  HADD2.F32 R42, -RZ, R49.H0_H0 ;  /* 0x20000031ff2a7230 */ /* 0x000fe20000004100 */
[----:B------:R-:W-:Y:S01]  /*80a0*/  MOV R63, UR45 ;  /* 0x0000002d003f7c02 */ /* 0x000fe20008000f00 */
[--C-:B------:R-:W-:Y:S01]  /*80b0*/  HADD2.F32 R45, -RZ, R51.reuse.H0_H0 ;  /* 0x20000033ff2d7230 */ /* 0x100fe20000004100 */
[----:B------:R-:W-:Y:S01]  /*80c0*/  BSSY.RECONVERGENT B0, `(.L_x_128) ;  /* 0x0000089000007945 */ /* 0x000fe20003800200 */
[----:B------:R-:W-:Y:S01]  /*80d0*/  HADD2.F32 R44, -RZ, R51.H1_H1 ;  /* 0x30000033ff2c7230 */ /* 0x000fe20000004100 */
[----:B------:R-:W-:Y:S03]  /*80e0*/  LEA R108, R46, UR44, 0x3 ;  /* 0x0000002c2e6c7c11 */ /* 0x000fe6000f8e18ff */
[----:B------:R-:W1:Y:S02]  /*80f0*/  LDTM.16dp256bit.x8 R4, tmem[UR4+0x80] ;  /* 0x00008004000479ee */ /* 0x000e6400081a0000 */
[----:B------:R-:W-:Y:S04]  /*8100*/  @P6 LEA R63, R63, UR44, 0x3 ;  /* 0x0000002c3f3f6c11 */ /* 0x000fe8000f8e18ff */
[----:B------:R-:W-:Y:S02]  /*8110*/  @P6 IADD3 R102, PT, PT, R63, 0xb0, RZ ;  /* 0x000000b03f666810 */ /* 0x000fe40007ffe0ff */
[----:B------:R-:W-:Y:S02]  /*8120*/  @P6 SHF.L.U32 R63, R91, 0x1f, RZ ;  /* 0x0000001f5b3f6819 */ /* 0x000fe400000006ff */
[----:B------:R-:W-:Y:S01]  /*8130*/  @P6 PRMT R102, R101, 0x654, R102 ;  /* 0x0000065465666816 */ /* 0x000fe20000000066 */
[C---:B-1----:R-:W-:Y:S01]  /*8140*/  FMUL R0, R38.reuse, R4 ;  /* 0x0000000426007220 */ /* 0x042fe20000400000 */
[C---:B------:R-:W-:Y:S01]  /*8150*/  FMUL R2, R38.reuse, R5 ;  /* 0x0000000526027220 */ /* 0x040fe20000400000 */
[C---:B------:R-:W-:Y:S01]  /*8160*/  FMUL R3, R38.reuse, R6 ;  /* 0x0000000626037220 */ /* 0x040fe20000400000 */
        /* <DEDUP_REMOVED lines=8> */
[----:B--2---:R-:W-:Y:S01]  /*81f0*/  F2FP.F16.F32.PACK_AB R68, R2, R0 ;  /* 0x000000000244723e */ /* 0x004fe200000000ff */
[C---:B------:R-:W-:Y:S01]  /*8200*/  FFMA R7, R41.reuse, R40, R7 ;  /* 0x0000002829077223 */ /* 0x040fe20000000007 */
[----:B------:R-:W-:Y:S01]  /*8210*/  FFMA R4, R41, R43, R4 ;  /* 0x0000002b29047223 */ /* 0x000fe20000000004 */
[C---:B------:R-:W-:Y:S01]  /*8220*/  FMUL R5, R38.reuse, R9 ;  /* 0x0000000926057220 */ /* 0x040fe20000400000 */
[C---:B------:R-:W-:Y:S01]  /*8230*/  FMUL R6, R38.reuse, R10 ;  /* 0x0000000a26067220 */ /* 0x040fe20000400000 */
[C---:B------:R-:W-:Y:S01]  /*8240*/  FMUL R11, R38.reuse, R11 ;  /* 0x0000000b260b7220 */ /* 0x040fe20000400000 */
[--C-:B----4-:R-:W-:Y:S01]  /*8250*/  HADD2.F32 R40, -RZ, R56.reuse.H0_H0 ;  /* 0x20000038ff287230 */ /* 0x110fe20000004100 */
[----:B------:R-:W-:Y:S01]  /*8260*/  F2FP.F16.F32.PACK_AB R69, R7, R3 ;  /* 0x000000030745723e */ /* 0x000fe200000000ff */
[C---:B------:R-:W-:Y:S01]  /*8270*/  FFMA R5, R41.reuse, R42, R5 ;  /* 0x0000002a29057223 */ /* 0x040fe20000000005 */
[C---:B------:R-:W-:Y:S01]  /*8280*/  FFMA R6, R41.reuse, R45, R6 ;  /* 0x0000002d29067223 */ /* 0x040fe20000000006 */
[----:B------:R-:W-:Y:S01]  /*8290*/  FFMA R11, R41, R44, R11 ;  /* 0x0000002c290b7223 */ /* 0x000fe2000000000b */
[C---:B------:R-:W-:Y:S01]  /*82a0*/  FMUL R8, R38.reuse, R12 ;  /* 0x0000000c26087220 */ /* 0x040fe20000400000 */
[----:B------:R-:W-:Y:S01]  /*82b0*/  HADD2.F32 R42, -RZ, R56.H1_H1 ;  /* 0x30000038ff2a7230 */ /* 0x000fe20000004100 */
[----:B------:R-:W-:Y:S01]  /*82c0*/  F2FP.F16.F32.PACK_AB R70, R5, R4 ;  /* 0x000000040546723e */ /* 0x000fe200000000ff */
[C---:B------:R-:W-:Y:S01]  /*82d0*/  FMUL R9, R38.reuse, R13 ;  /* 0x0000000d26097220 */ /* 0x040fe20000400000 */
[----:B------:R-:W-:Y:S01]  /*82e0*/  F2FP.F16.F32.PACK_AB R71, R11, R6 ;  /* 0x000000060b47723e */ /* 0x000fe200000000ff */
[C---:B------:R-:W-:Y:S01]  /*82f0*/  FFMA R8, R41.reuse, R40, R8 ;  /* 0x0000002829087223 */ /* 0x040fe20000000008 */
[--C-:B------:R-:W-:Y:S02]  /*8300*/  HADD2.F32 R43, -RZ, R57.reuse.H0_H0 ;  /* 0x20000039ff2b7230 */ /* 0x100fe40000004100 */
[----:B------:R-:W-:Y:S01]  /*8310*/  FFMA R9, R41, R42, R9 ;  /* 0x0000002a29097223 */ /* 0x000fe20000000009 */
[C---:B------:R-:W-:Y:S01]  /*8320*/  FMUL R10, R38.reuse, R14 ;  /* 0x0000000e260a7220 */ /* 0x040fe20000400000 */
[----:B------:R-:W-:Y:S01]  /*8330*/  HADD2.F32 R40, -RZ, R57.H1_H1 ;  /* 0x30000039ff287230 */ /* 0x000fe20000004100 */
[----:B------:R1:W-:Y:S01]  /*8340*/  STSM.16.M88.4 [R97+0x4400], R68 ;  /* 0x0044004461007844 */ /* 0x0003e20000000200 */
[C---:B------:R-:W-:Y:S01]  /*8350*/  FMUL R15, R38.reuse, R15 ;  /* 0x0000000f260f7220 */ /* 0x040fe20000400000 */
[----:B------:R-:W-:Y:S01]  /*8360*/  F2FP.F16.F32.PACK_AB R52, R9, R8 ;  /* 0x000000080934723e */ /* 0x000fe200000000ff */
[C---:B------:R-:W-:Y:S01]  /*8370*/  FFMA R10, R41.reuse, R43, R10 ;  /* 0x0000002b290a7223 */ /* 0x040fe2000000000a */
[--C-:B------:R-:W-:Y:S02]  /*8380*/  HADD2.F32 R42, -RZ, R58.reuse.H0_H0 ;  /* 0x2000003aff2a7230 */ /* 0x100fe40000004100 */
        /* <DEDUP_REMOVED lines=26> */
[----:B-1----:R-:W-:Y:S01]  /*8530*/  F2FP.F16.F32.PACK_AB R68, R17, R16 ;  /* 0x000000101144723e */ /* 0x002fe200000000ff */
        /* <DEDUP_REMOVED lines=45> */
[----:B------:R-:W-:Y:S05]  /*8810*/  F2FP.F16.F32.PACK_AB R107, R35, R30 ;  /* 0x0000001e236b723e */ /* 0x000fea00000000ff */
        /* <DEDUP_REMOVED lines=19> */
.L_x_129:
[----:B------:R-:W-:Y:S05]  /*8950*/  BSYNC.RECONVERGENT B0 ;  /* 0x0000000000007941 */ /* 0x000fea0003800200 */
.L_x_128:
        /* <DEDUP_REMOVED lines=20> */
.L_x_133:
[----:B------:R-:W-:Y:S05]  /*8aa0*/  BSYNC B0 ;  /* 0x0000000000007941 */ /* 0x000fea0003800000 */
.L_x_132:
[----:B------:R-:W-:Y:S11]  /*8ab0*/  ISETP.NE.AND P0, PT, R61, RZ, PT ;  /* 0x000000ff3d00720c */ /* 0x000ff60003f05270 */
[----:B------:R-:W-:Y:S02]  /*8ac0*/  @!UPT UIADD3 URZ, UPT, UPT, URZ, URZ, URZ ;  /* 0x000000fffffff290 */ /* 0x000fe4000fffe0ff */
[----:B------:R-:W-:Y:S01]  /*8ad0*/  @P0 IADD3 R2, PT, PT, R92, R5, RZ ;  /* 0x000000055c020210 */ /* 0x000fe20007ffe0ff */
[----:B------:R-:W-:Y:S05]  /*8ae0*/  @P0 WARPSYNC.ALL ;  /* 0x0000000000000948 */ /* 0x000fea0003800000 */
[----:B------:R3:W4:Y:S04]  /*8af0*/  @P0 LDSM.16.M88.4 R48, [R46+UR44+0x400] ;  /* 0x0004002c2e30083b */ /* 0x0007280008000200 */
[----:B------:R3:W1:Y:S04]  /*8b00*/  @P0 LDSM.16.M88.4 R56, [R0+0x400] ;  /* 0x000400000038083b */ /* 0x0006680000000200 */
[----:B------:R3:W1:Y:S04]  /*8b10*/  @P0 LDSM.16.M88.4 R64, [R5+0x400] ;  /* 0x000400000540083b */ /* 0x0006680000000200 */
[----:B------:R3:W1:Y:S02]  /*8b20*/  @P0 LDSM.16.M88.4 R72, [R2+0x400] ;  /* 0x000400000248083b */ /* 0x0006640000000200 */
.L_x_131:
[----:B------:R-:W-:Y:S05]  /*8b30*/  BSYNC B1 ;  /* 0x0000000000017941 */ /* 0x000fea0003800000 */
.L_x_130:
        /* <DEDUP_REMOVED lines=11> */
[----:B---3--:R-:W3:Y:S01]  /*8bf0*/  LDC.64 R2, c[0x4][R3] ;  /* 0x0100000003027b82 */ /* 0x008ee20000000a00 */
[----:B------:R-:W2:Y:S01]  /*8c00*/  LDCU.64 UR4, c[0x4][0x10] ;  /* 0x01000200ff0477ac */ /* 0x000ea20008000a00 */
[----:B-1----:R-:W-:Y:S01]  /*8c10*/  MOV R5, UR9 ;  /* 0x0000000900057c02 */ /* 0x002fe20008000f00 */
[----:B------:R-:W-:Y:S01]  /*8c20*/  IMAD.U32 R4, RZ, RZ, UR8 ;  /* 0x00000008ff047e24 */ /* 0x000fe2000f8e00ff */
[----:B-----5:R-:W-:Y:S01]  /*8c30*/  MOV R7, UR7 ;  /* 0x0000000700077c02 */ /* 0x020fe20008000f00 */
[----:B------:R-:W-:Y:S01]  /*8c40*/  IMAD.U32 R6, RZ, RZ, UR6 ;  /* 0x00000006ff067e24 */ /* 0x000fe2000f8e00ff */
[----:B--2---:R-:W-:Y:S01]  /*8c50*/  MOV R11, UR5 ;  /* 0x00000005000b7c02 */ /* 0x004fe20008000f00 */
[----:B------:R-:W-:Y:S02]  /*8c60*/  IMAD.U32 R10, RZ, RZ, UR4 ;  /* 0x00000004ff0a7e24 */ /* 0x000fe4000f8e00ff */
[----:B------:R-:W-:Y:S07]  /*8c70*/  LEPC R20, `(.L_x_135) ;  /* 0x000000001014794e */ /* 0x000fee0000000000 */
[----:B---34-:R-:W-:Y:S05]  /*8c80*/  CALL.ABS.NOINC R2 ;  /* 0x0000000002007343 */ /* 0x018fea0003c00000 */
.L_x_135:
[----:B------:R-:W-:Y:S01]  /*8c90*/  ISETP.NE.AND P0, PT, R94, RZ, PT ;  /* 0x000000ff5e00720c */ /* 0x000fe20003f05270 */
[----:B------:R-:W-:Y:S05]  /*8ca0*/  WARPSYNC.ALL ;  /* 0x0000000000007948 */ /* 0x000fea0003800000 */
[----:B------:R-:W-:Y:S01]  /*8cb0*/  R2UR UR4, R39 ;  /* 0x00000000270472ca */ /* 0x000fe200000e0000 */
[--C-:B----4-:R-:W-:Y:S01]  /*8cc0*/  HADD2.F32 R40, -RZ, R48.reuse.H0_H0 ;  /* 0x20000030ff287230 */ /* 0x110fe20000004100 */
[----:B------:R-:W1:Y:S01]  /*8cd0*/  S2UR UR6, SR_CgaCtaId ;  /* 0x00000000000679c3 */ /* 0x000e620000008800 */
[----:B------:R-:W-:Y:S01]  /*8ce0*/  HADD2.F32 R42, -RZ, R48.H1_H1 ;  /* 0x30000030ff2a7230 */ /* 0x000fe20000004100 */
[----:B------:R-:W-:Y:S01]  /*8cf0*/  R2UR UR5, R98 ;  /* 0x00000000620572ca */ /* 0x000fe200000e0000 */
[--C-:B------:R-:W-:Y:S01]  /*8d00*/  HADD2.F32 R43, -RZ, R49.reuse.H0_H0 ;  /* 0x20000031ff2b7230 */ /* 0x100fe20000004100 */
[----:B------:R-:W-:Y:S01]  /*8d10*/  BSSY.RECONVERGENT B0, `(.L_x_136) ;  /* 0x0000089000007945 */ /* 0x000fe20003800200 */
[----:B------:R-:W-:Y:S02]  /*8d20*/  HADD2.F32 R44, -RZ, R49.H1_H1 ;  /* 0x30000031ff2c7230 */ /* 0x000fe40000004100 */
[--C-:B------:R-:W-:Y:S02]  /*8d30*/  HADD2.F32 R45, -RZ, R50.reuse.H0_H0 ;  /* 0x20000032ff2d7230 */ /* 0x100fe40000004100 */
[----:B---3--:R-:W-:Y:S02]  /*8d40*/  HADD2.F32 R46, -RZ, R50.H1_H1 ;  /* 0x30000032ff2e7230 */ /* 0x008fe40000004100 */
[----:B------:R-:W3:Y:S01]  /*8d50*/  LDTM.16dp256bit.x8 R4, tmem[UR4+0xc0] ;  /* 0x0000c004000479ee */ /* 0x000ee200081a0000 */
[----:B------:R-:W-:Y:S01]  /*8d60*/  NOP ;  /* 0x0000000000007918 */ /* 0x000fe20000000000 */
[--C-:B------:R-:W-:Y:S02]  /*8d70*/  HADD2.F32 R47, -RZ, R51.reuse.H0_H0 ;  /* 0x20000033ff2f7230 */ /* 0x100fe40000004100 */
[----:B------:R-:W-:Y:S01]  /*8d80*/  UIADD3 UR4, UPT, UPT, UR5, 0x120, URZ ;  /* 0x0000012005047890 */ /* 0x000fe2000fffe0ff */
[----:B------:R-:W-:Y:S02]  /*8d90*/  HADD2.F32 R49, -RZ, R51.H1_H1 ;  /* 0x30000033ff317230 */ /* 0x000fe40000004100 */
[--C-:B------:R-:W-:Y:S02]  /*8da0*/  HADD2.F32 R48, -RZ, R56.reuse.H0_H0 ;  /* 0x20000038ff307230 */ /* 0x100fe40000004100 */
[----:B------:R-:W-:Y:S02]  /*8db0*/  HADD2.F32 R51, -RZ, R56.H1_H1 ;  /* 0x30000038ff337230 */ /* 0x000fe40000004100 */
[--C-:B------:R-:W-:Y:S02]  /*8dc0*/  HADD2.F32 R50, -RZ, R57.reuse.H0_H0 ;  /* 0x20000039ff327230 */ /* 0x100fe40000004100 */
[----:B--2---:R-:W-:Y:S02]  /*8dd0*/  HADD2.F32 R52, -RZ, R57.H1_H1 ;  /* 0x30000039ff347230 */ /* 0x004fe40000004100 */
[--C-:B------:R-:W-:Y:S02]  /*8de0*/  HADD2.F32 R53, -RZ, R58.reuse.H0_H0 ;  /* 0x2000003aff357230 */ /* 0x100fe40000004100 */
[----:B------:R-:W-:Y:S02]  /*8df0*/  HADD2.F32 R54, -RZ, R58.H1_H1 ;  /* 0x3000003aff367230 */ /* 0x000fe40000004100 */
[--C-:B------:R-:W-:Y:S02]  /*8e00*/  HADD2.F32 R55, -RZ, R59.reuse.H0_H0 ;  /* 0x2000003bff377230 */ /* 0x100fe40000004100 */
[----:B------:R-:W-:Y:S02]  /*8e10*/  HADD2.F32 R56, -RZ, R59.H1_H1 ;  /* 0x3000003bff387230 */ /* 0x000fe40000004100 */
[--C-:B------:R-:W-:Y:S01]  /*8e20*/  HADD2.F32 R57, -RZ, R64.reuse.H0_H0 ;  /* 0x20000040ff397230 */ /* 0x100fe20000004100 */
[----:B-1----:R-:W-:Y:S01]  /*8e30*/  UPRMT UR4, UR6, 0x654, UR4 ;  /* 0x0000065406047896 */ /* 0x002fe20008000004 */
[C---:B---3--:R-:W-:Y:S01]  /*8e40*/  FMUL R4, R38.reuse, R4 ;  /* 0x0000000426047220 */ /* 0x048fe20000400000 */
[C---:B------:R-:W-:Y:S01]  /*8e50*/  FMUL R5, R38.reuse, R5 ;  /* 0x0000000526057220 */ /* 0x040fe20000400000 */
[C---:B------:R-:W-:Y:S01]  /*8e60*/  FMUL R6, R38.reuse, R6 ;  /* 0x0000000626067220 */ /* 0x040fe20000400000 */
[C---:B------:R-:W-:Y:S01]  /*8e70*/  FMUL R7, R38.reuse, R7 ;  /* 0x0000000726077220 */ /* 0x040fe20000400000 */
[C---:B------:R-:W-:Y:S01]  /*8e80*/  FFMA R4, R41.reuse, R40, R4 ;  /* 0x0000002829047223 */ /* 0x040fe20000000004 */
[C---:B------:R-:W-:Y:S01]  /*8e90*/  FFMA R5, R41.reuse, R42, R5 ;  /* 0x0000002a29057223 */ /* 0x040fe20000000005 */
[C---:B------:R-:W-:Y:S01]  /*8ea0*/  FFMA R6, R41.reuse, R43, R6 ;  /* 0x0000002b29067223 */ /* 0x040fe20000000006 */
[----:B------:R-:W-:Y:S01]  /*8eb0*/  FFMA R7, R41, R44, R7 ;  /* 0x0000002c29077223 */ /* 0x000fe20000000007 */
[----:B------:R-:W-:Y:S01]  /*8ec0*/  SYNCS.ARRIVE.TRANS64.RED.A1T0 RZ, [UR4], RZ ;  /* 0x000000ffffff79a7 */ /* 0x000fe20008100404 */
[C---:B------:R-:W-:Y:S01]  /*8ed0*/  FMUL R8, R38.reuse, R8 ;  /* 0x0000000826087220 */ /* 0x040fe20000400000 */
[----:B------:R-:W-:Y:S01]  /*8ee0*/  F2FP.F16.F32.PACK_AB R104, R5, R4 ;  /* 0x000000040568723e */ /* 0x000fe200000000ff */
[C---:B------:R-:W-:Y:S01]  /*8ef0*/  FMUL R9, R38.reuse, R9 ;  /* 0x0000000926097220 */ /* 0x040fe20000400000 */
[----:B------:R-:W-:Y:S01]  /*8f00*/  F2FP.F16.F32.PACK_AB R105, R7, R6 ;  /* 0x000000060769723e */ /* 0x000fe200000000ff */
[C---:B------:R-:W-:Y:S01]  /*8f10*/  FFMA R8, R41.reuse, R45, R8 ;  /* 0x0000002d29087223 */ /* 0x040fe20000000008 */
[C---:B------:R-:W-:Y:S01]  /*8f20*/  FMUL R0, R38.reuse, R10 ;  /* 0x0000000a26007220 */ /* 0x040fe20000400000 */
[C---:B------:R-:W-:Y:S01]  /*8f30*/  FFMA R9, R41.reuse, R46, R9 ;  /* 0x0000002e29097223 */ /* 0x040fe20000000009 */
[C---:B------:R-:W-:Y:S01]  /*8f40*/  FMUL R2, R38.reuse, R11 ;  /* 0x0000000b26027220 */ /* 0x040fe20000400000 */
[C---:B------:R-:W-:Y:S01]  /*8f50*/  FMUL R3, R38.reuse, R12 ;  /* 0x0000000c26037220 */ /* 0x040fe20000400000 */
[----:B------:R-:W-:Y:S01]  /*8f60*/  FFMA R0, R41, R47, R0 ;  /* 0x0000002f29007223 */ /* 0x000fe20000000000 */
[C---:B------:R-:W-:Y:S01]  /*8f70*/  FMUL R10, R38.reuse, R13 ;  /* 0x0000000d260a7220 */ /* 0x040fe20000400000 */
[----:B------:R-:W-:Y:S01]  /*8f80*/  F2FP.F16.F32.PACK_AB R106, R9, R8 ;  /* 0x00000008096a723e */ /* 0x000fe200000000ff */
[C---:B------:R-:W-:Y:S01]  /*8f90*/  FFMA R2, R41.reuse, R49, R2 ;  /* 0x0000003129027223 */ /* 0x040fe20000000002 */
[C---:B------:R-:W-:Y:S01]  /*8fa0*/  FFMA R3, R41.reuse, R48, R3 ;  /* 0x0000003029037223 */ /* 0x040fe20000000003 */
[C---:B------:R-:W-:Y:S01]  /*8fb0*/  FFMA R10, R41.reuse, R51, R10 ;  /* 0x00000033290a7223 */ /* 0x040fe2000000000a */
[C---:B------:R-:W-:Y:S01]  /*8fc0*/  FMUL R11, R38.reuse, R14 ;  /* 0x0000000e260b7220 */ /* 0x040fe20000400000 */
[----:B------:R-:W-:Y:S01]  /*8fd0*/  FMUL R15, R38, R15 ;  /* 0x0000000f260f7220 */ /* 0x000fe20000400000 */
[----:B------:R-:W-:Y:S01]  /*8fe0*/  F2FP.F16.F32.PACK_AB R107, R2, R0 ;  /* 0x00000000026b723e */ /* 0x000fe200000000ff */
[----:B------:R-:W-:Y:S01]  /*8ff0*/  FMUL R12, R38, R16 ;  /* 0x00000010260c7220 */ /* 0x000fe20000400000 */
[----:B------:R-:W-:Y:S01]  /*9000*/  F2FP.F16.F32.PACK_AB R108, R10, R3 ;  /* 0x000000030a6c723e */ /* 0x000fe200000000ff */
[C---:B------:R-:W-:Y:S01]  /*9010*/  FFMA R11, R41.reuse, R50, R11 ;  /* 0x00000032290b7223 */ /* 0x040fe2000000000b */
[C---:B------:R-:W-:Y:S01]  /*9020*/  FFMA R15, R41.reuse, R52, R15 ;  /* 0x00000034290f7223 */ /* 0x040fe2000000000f */
[----:B------:R1:W-:Y:S01]  /*9030*/  STSM.16.M88.4 [R97+0x6400], R104 ;  /* 0x0064006861007844 */ /* 0x0003e20000000200 */
[----:B------:R-:W-:Y:S01]  /*9040*/  FFMA R12, R41, R53, R12 ;  /* 0x00000035290c7223 */ /* 0x000fe2000000000c */
[C---:B------:R-:W-:Y:S01]  /*9050*/  FMUL R13, R38.reuse, R17 ;  /* 0x00000011260d7220 */ /* 0x040fe20000400000 */
[C---:B------:R-:W-:Y:S01]  /*9060*/  FMUL R14, R38.reuse, R18 ;  /* 0x00000012260e7220 */ /* 0x040fe20000400000 */
[----:B------:R-:W-:Y:S01]  /*9070*/  F2FP.F16.F32.PACK_AB R109, R15, R11 ;  /* 0x0000000b0f6d723e */ /* 0x000fe200000000ff */
[C---:B------:R-:W-:Y:S01]  /*9080*/  FMUL R19, R38.reuse, R19 ;  /* 0x0000001326137220 */ /* 0x040fe20000400000 */
[C---:B------:R-:W-:Y:S01]  /*9090*/  FFMA R13, R41.reuse, R54, R13 ;  /* 0x00000036290d7223 */ /* 0x040fe2000000000d */
[C---:B------:R-:W-:Y:S01]  /*90a0*/  FFMA R14, R41.reuse, R55, R14 ;  /* 0x00000037290e7223 */ /* 0x040fe2000000000e */
[----:B------:R-:W-:Y:S02]  /*90b0*/  HADD2.F32 R58, -RZ, R64.H1_H1 ;  /* 0x30000040ff3a7230 */ /* 0x000fe40000004100 */
[----:B------:R-:W-:Y:S01]  /*90c0*/  FFMA R19, R41, R56, R19 ;  /* 0x0000003829137223 */ /* 0x000fe20000000013 */
[C---:B------:R-:W-:Y:S01]  /*90d0*/  FMUL R16, R38.reuse, R20 ;  /* 0x0000001426107220 */ /* 0x040fe20000400000 */
[----:B------:R-:W-:Y:S01]  /*90e0*/  F2FP.F16.F32.PACK_AB R110, R13, R12 ;  /* 0x0000000c0d6e723e */ /* 0x000fe200000000ff */
[--C-:B------:R-:W-:Y:S02]  /*90f0*/  HADD2.F32 R59, -RZ, R65.reuse.H0_H0 ;  /* 0x20000041ff3b7230 */ /* 0x100fe40000004100 */
[C---:B------:R-:W-:Y:S01]  /*9100*/  FMUL R17, R38.reuse, R21 ;  /* 0x0000001526117220 */ /* 0x040fe20000400000 */
[----:B------:R-:W-:Y:S01]  /*9110*/  F2FP.F16.F32.PACK_AB R111, R19, R14 ;  /* 0x0000000e136f723e */ /* 0x000fe200000000ff */
[C---:B------:R-:W-:Y:S01]  /*9120*/  FFMA R16, R41.reuse, R57, R16 ;  /* 0x0000003929107223 */ /* 0x040fe20000000010 */
[----:B------:R-:W-:Y:S02]  /*9130*/  HADD2.F32 R60, -RZ, R65.H1_H1 ;  /* 0x30000041ff3c7230 */ /* 0x000fe40000004100 */
[----:B------:R-:W-:Y:S01]  /*9140*/  FFMA R17, R41, R58, R17 ;  /* 0x0000003a29117223 */ /* 0x000fe20000000011 */
[C---:B------:R-:W-:Y:S01]  /*9150*/  FMUL R18, R38.reuse, R22 ;  /* 0x0000001626127220 */ /* 0x040fe20000400000 */
[----:B------:R1:W-:Y:S01]  /*9160*/  STSM.16.M88.4 [R96+0x6400], R108 ;  /* 0x0064006c60007844 */ /* 0x0003e20000000200 */
[--C-:B------:R-:W-:Y:S02]  /*9170*/  HADD2.F32 R61, -RZ, R66.reuse.H0_H0 ;  /* 0x20000042ff3d7230 */ /* 0x100fe40000004100 */
[C---:B------:R-:W-:Y:S01]  /*9180*/  FMUL R23, R38.reuse, R23 ;  /* 0x0000001726177220 */ /* 0x040fe20000400000 */
[----:B------:R-:W-:Y:S01]  /*9190*/  F2FP.F16.F32.PACK_AB R112, R17, R16 ;  /* 0x000000101170723e */ /* 0x000fe200000000ff */
[C---:B------:R-:W-:Y:S01]  /*91a0*/  FFMA R18, R41.reuse, R59, R18 ;  /* 0x0000003b29127223 */ /* 0x040fe20000000012 */
[----:B------:R-:W-:Y:S02]  /*91b0*/  HADD2.F32 R62, -RZ, R66.H1_H1 ;  /* 0x30000042ff3e7230 */ /* 0x000fe40000004100 */
[----:B------:R-:W-:Y:S01]  /*91c0*/  FFMA R23, R41, R60, R23 ;  /* 0x0000003c29177223 */ /* 0x000fe20000000017 */
[C---:B------:R-:W-:Y:S01]  /*91d0*/  FMUL R20, R38.reuse, R24 ;  /* 0x0000001826147220 */ /* 0x040fe20000400000 */
[--C-:B------:R-:W-:Y:S02]  /*91e0*/  HADD2.F32 R63, -RZ, R67.reuse.H0_H0 ;  /* 0x20000043ff3f7230 */ /* 0x100fe40000004100 */
[C---:B------:R-:W-:Y:S01]  /*91f0*/  FMUL R21, R38.reuse, R25 ;  /* 0x0000001926157220 */ /* 0x040fe20000400000 */
[----:B------:R-:W-:Y:S01]  /*9200*/  HADD2.F32 R64, -RZ, R67.H1_H1 ;  /* 0x30000043ff407230 */ /* 0x000fe20000004100 */
[----:B------:R-:W-:Y:S01]  /*9210*/  F2FP.F16.F32.PACK_AB R113, R23, R18 ;  /* 0x000000121771723e */ /* 0x000fe200000000ff */
[C---:B------:R-:W-:Y:S01]  /*9220*/  FFMA R20, R41.reuse, R61, R20 ;  /* 0x0000003d29147223 */ /* 0x040fe20000000014 */
        /* <DEDUP_REMOVED lines=8> */
[C---:B------:R-:W-:Y:S01]  /*92b0*/  FFMA R22, R41.reuse, R63, R22 ;  /* 0x0000003f29167223 */ /* 0x040fe20000000016 */
[----:B------:R-:W-:Y:S02]  /*92c0*/  HADD2.F32 R68, -RZ, R73.H1_H1 ;  /* 0x30000049ff447230 */ /* 0x000fe40000004100 */
[C---:B------:R-:W-:Y:S01]  /*92d0*/  FMUL R26, R38.reuse, R30 ;  /* 0x0000001e261a7220 */ /* 0x040fe20000400000 */
[C---:B------:R-:W-:Y:S01]  /*92e0*/  FFMA R27, R41.reuse, R64, R27 ;  /* 0x00000040291b7223 */ /* 0x040fe2000000001b */
        /* <DEDUP_REMOVED lines=34> */
[----:B------:R-:W-:Y:S02]  /*9510*/  UIADD3 UR9, UPT, UPT, UR49, 0xc0, URZ ;  /* 0x000000c031097890 */ /* 0x000fe4000fffe0ff */
[----:B------:R-:W-:Y:S01]  /*9520*/  UIADD3 UR8, UPT, UPT, UR44, 0x6400, URZ ;  /* 0x000064002c087890 */ /* 0x000fe2000fffe0ff */
[----:B------:R-:W-:Y:S01]  /*9530*/  UMOV UR10, UR50 ;  /* 0x00000032000a7c82 */ /* 0x000fe20008000000 */
[----:B------:R-:W-:Y:S01]  /*9540*/  UMOV UR11, UR36 ;  /* 0x00000024000b7c82 */ /* 0x000fe20008000000 */
[----:B--2---:R-:W-:Y:S04]  /*9550*/  UIADD3 UR4, UP0, UPT, UR6, 0x680, URZ ;  /* 0x0000068006047890 */ /* 0x004fe8000ff1e0ff */
[----:B------:R-:W-:Y:S09]  /*9560*/  UIADD3.X UR5, UPT, UPT, URZ, UR7, URZ, UP0, !UPT ;  /* 0x00000007ff057290 */ /* 0x000ff200087fe4ff */
[----:B------:R2:W-:Y:S01]  /*9570*/  UTMASTG.3D [UR8], [UR4] ;  /* 0x00000008040073b5 */ /* 0x0005e20008010000 */
[----:B------:R0:W-:Y:S01]  /*9580*/  UTMACMDFLUSH ;  /* 0x00000000000079b7 */ /* 0x0001e20000000000 */
[----:B--2---:R-:W-:Y:S04]  /*9590*/  DEPBAR.LE SB0, 0x1 ;  /* 0x000080400000791a */ /* 0x004fe80000000000 */
.L_x_137:
[----:B------:R-:W-:Y:S05]  /*95a0*/  BSYNC.RECONVERGENT B0 ;  /* 0x0000000000007941 */ /* 0x000fea0003800200 */
.L_x_136:
[----:B------:R-:W-:Y:S01]  /*95b0*/  BAR.SYNC.DEFER_BLOCKING 0x1, 0x80 ;  /* 0x0042000000007b1d */ /* 0x000fe20000010000 */
[----:B------:R-:W-:Y:S01]  /*95c0*/  UISETP.NE.AND UP0, UPT, UR47, -0x4, UPT ;  /* 0xfffffffc2f00788c */ /* 0x000fe2000bf05270 */
[----:B------:R-:W-:Y:S08]  /*95d0*/  IADD3 R0, PT, PT, R36, 0x1, RZ ;  /* 0x0000000124007810 */ /* 0x000ff00007ffe0ff */
[----:B------:R-:W-:Y:S05]  /*95e0*/  BRA.U !UP0, `(.L_x_138) ;  /* 0x0000000108247547 */ /* 0x000fea000b800000 */
[----:B------:R-:W-:Y:S01]  /*95f0*/  ISETP.NE.AND P0, PT, R95, RZ, PT ;  /* 0x000000ff5f00720c */ /* 0x000fe20003f05270 */
[----:B------:R-:W-:Y:S01]  /*9600*/  IMAD.U32 R2, RZ, RZ, UR46 ;  /* 0x0000002eff027e24 */ /* 0x000fe2000f8e00ff */
[----:B------:R-:W-:Y:S04]  /*9610*/  UIADD3 UR4, UPT, UPT, UR46, 0x1, URZ ;  /* 0x000000012e047890 */ /* 0x000fe8000fffe0ff */
[----:B------:R-:W-:Y:S04]  /*9620*/  UISETP.NE.AND UP0, UPT, UR4, 0x4, UPT ;  /* 0x000000040400788c */ /* 0x000fe8000bf05270 */
[----:B------:R-:W-:Y:S03]  /*9630*/  USEL UR46, UR4, URZ, UP0 ;  /* 0x000000ff042e7287 */ /* 0x000fe60008000000 */
[----:B------:R-:W-:Y:S05]  /*9640*/  @P0 LEA R2, R2, UR44, 0x3 ;  /* 0x0000002c02020c11 */ /* 0x000fea000f8e18ff */
[----:B------:R-:W-:Y:S05]  /*9650*/  @P0 VIADD R2, R2, 0xb0 ;  /* 0x000000b002020836 */ /* 0x000fea0000000000 */
[----:B------:R-:W-:Y:S04]  /*9660*/  @P0 PRMT R2, R101, 0x654, R2 ;  /* 0x0000065465020816 */ /* 0x000fe80000000002 */
[----:B------:R2:W-:Y:S03]  /*9670*/  @P0 SYNCS.ARRIVE.TRANS64.RED.A1T0 RZ, [R2+URZ], RZ ;  /* 0x000000ff02ff09a7 */ /* 0x0005e600081004ff */
.L_x_138:
[----:B------:R-:W-:Y:S01]  /*9680*/  R2UR UR5, R83 ;  /* 0x00000000530572ca */ /* 0x000fe200000e0000 */
[----:B------:R-:W-:Y:S01]  /*9690*/  UISETP.NE.AND UP0, UPT, UR61, URZ, UPT ;  /* 0x000000ff3d00728c */ /* 0x000fe2000bf05270 */
[----:B------:R-:W-:Y:S01]  /*96a0*/  R2UR UR4, R84 ;  /* 0x00000000540472ca */ /* 0x000fe200000e0000 */
[----:B------:R-:W-:Y:S01]  /*96b0*/  UIADD3 UR47, UPT, UPT, UR47, 0x4, URZ ;  /* 0x000000042f2f7890 */ /* 0x000fe2000fffe0ff */
[----:B------:R-:W-:Y:S01]  /*96c0*/  ISETP.NE.AND P0, PT, R88, 0x2, PT ;  /* 0x000000025800780c */ /* 0x000fe20003f05270 */
[----:B------:R-:W-:Y:S01]  /*96d0*/  UMOV UR36, UR60 ;  /* 0x0000003c00247c82 */ /* 0x000fe20008000000 */
[----:B------:R-:W-:Y:S02]  /*96e0*/  ISETP.NE.AND P1, PT, R0, 0x4, PT ;  /* 0x000000040000780c */ /* 0x000fe40003f25270 */
[----:B--2---:R-:W-:Y:S02]  /*96f0*/  SEL R2, RZ, 0x1, P0 ;  /* 0x00000001ff027807 */ /* 0x004fe40000000000 */
[----:B------:R-:W-:Y:S02]  /*9700*/  SEL R3, RZ, 0x1, P1 ;  /* 0x00000001ff037807 */ /* 0x000fe40000800000 */
[----:B------:R-:W-:Y:S01]  /*9710*/  LOP3.LUT R89, R89, R2, RZ, 0x3c, !PT ;  /* 0x0000000259597212 */ /* 0x000fe200078e3cff */
[----:B------:R-:W-:Y:S01]  /*9720*/  UIADD3 UR20, UPT, UPT, UR37, UR5, URZ ;  /* 0x0000000525147290 */ /* 0x000fe2000fffe0ff */
[----:B------:R-:W-:Y:S01]  /*9730*/  LOP3.LUT R90, R90, R3, RZ, 0x3c, !PT ;  /* 0x000000035a5a7212 */ /* 0x000fe200078e3cff */
[----:B------:R-:W-:Y:S01]  /*9740*/  UIADD3 UR16, UPT, UPT, UR38, UR4, URZ ;  /* 0x0000000426107290 */ /* 0x000fe2000fffe0ff */
[----:B------:R-:W-:Y:S02]  /*9750*/  SEL R88, R88, RZ, P0 ;  /* 0x000000ff58587207 */ /* 0x000fe40000000000 */
[----:B------:R-:W-:Y:S01]  /*9760*/  SEL R36, R0, RZ, P1 ;  /* 0x000000ff00247207 */ /* 0x000fe20000800000 */
[----:B------:R-:W-:Y:S08]  /*9770*/  BRA.U UP0, `(.L_x_139) ;  /* 0xffffffbd009c7547 */ /* 0x000ff0000b83ffff */
[----:B------:R-:W-:-:S13]  /*9780*/  R2UR UR4, R85 ;  /* 0x00000000550472ca */ /* 0x000fda00000e0000 */
[----:B------:R-:W-:-:S09]  /*9790*/  UISETP.NE.AND UP0, UPT, UR4, URZ, UPT ;  /* 0x000000ff0400728c */ /* 0x000fd2000bf05270 */
[----:B------:R-:W-:Y:S05]  /*97a0*/  BRA.U !UP0, `(.L_x_140) ;  /* 0x0000000108487547 */ /* 0x000fea000b800000 */
[----:B------:R-:W2:Y:S02]  /*97b0*/  LDCU.64 UR4, c[0x0][0x890] ;  /* 0x00011200ff0477ac */ /* 0x000ea40008000a00 */
[----:B--2---:R-:W-:-:S04]  /*97c0*/  UISETP.NE.U32.AND UP0, UPT, UR4, URZ, UPT ;  /* 0x000000ff0400728c */ /* 0x004fc8000bf05070 */
[----:B------:R-:W-:-:S09]  /*97d0*/  UISETP.NE.AND.EX UP0, UPT, UR5, URZ, UPT, UP0 ;  /* 0x000000ff0500728c */ /* 0x000fd2000bf05300 */
[----:B------:R-:W-:Y:S05]  /*97e0*/  BRA.U UP0, `(.L_x_141) ;  /* 0x00000001000c7547 */ /* 0x000fea000b800000 */
[----:B------:R-:W-:-:S13]  /*97f0*/  FSETP.NEU.AND P0, PT, R41, RZ, PT ;  /* 0x000000ff2900720b */ /* 0x000fda0003f0d000 */
[----:B------:R-:W-:Y:S05]  /*9800*/  @!P0 EXIT ;  /* 0x000000000000894d */ /* 0x000fea0003800000 */
[----:B------:R-:W-:Y:S05]  /*9810*/  BRA `(.L_x_140) ;  /* 0x00000000002c7947 */ /* 0x000fea0003800000 */
.L_x_141:
[----:B------:R-:W-:Y:S01]  /*9820*/  ISETP.NE.AND P0, PT, R87, RZ, PT ;  /* 0x000000ff5700720c */ /* 0x000fe20003f05270 */
[----:B------:R-:W-:-:S12]  /*9830*/  BSSY.RECONVERGENT B0, `(.L_x_140) ;  /* 0x0000009000007945 */ /* 0x000fd80003800200 */
[----:B------:R-:W-:Y:S05]  /*9840*/  @P0 BRA `(.L_x_142) ;  /* 0x0000000000140947 */ /* 0x000fea0003800000 */
[----:B------:R-:W2:Y:S02]  /*9850*/  LDCU.64 UR4, c[0x0][0x888] ;  /* 0x00011100ff0477ac */ /* 0x000ea40008000a00 */
[----:B--2---:R-:W-:-:S04]  /*9860*/  ISETP.NE.U32.AND P0, PT, RZ, UR4, PT ;  /* 0x00000004ff007c0c */ /* 0x004fc8000bf05070 */
[----:B------:R-:W-:-:S13]  /*9870*/  ISETP.NE.AND.EX P0, PT, RZ, UR5, PT, P0 ;  /* 0x00000005ff007c0c */ /* 0x000fda000bf05300 */
[----:B------:R-:W-:Y:S05]  /*9880*/  @!P0 EXIT ;  /* 0x000000000000894d */ /* 0x000fea0003800000 */
[----:B------:R-:W-:Y:S05]  /*9890*/  BRA `(.L_x_143) ;  /* 0x0000000000087947 */ /* 0x000fea0003800000 */
.L_x_142:
[----:B------:R-:W-:-:S13]  /*98a0*/  FSETP.NEU.AND P0, PT, R41, RZ, PT ;  /* 0x000000ff2900720b */ /* 0x000fda0003f0d000 */
[----:B------:R-:W-:Y:S05]  /*98b0*/  @!P0 EXIT ;  /* 0x000000000000894d */ /* 0x000fea0003800000 */
.L_x_143:
[----:B------:R-:W-:Y:S05]  /*98c0*/  BSYNC.RECONVERGENT B0 ;  /* 0x0000000000007941 */ /* 0x000fea0003800200 */
.L_x_140:
[----:B------:R-:W2:Y:S01]  /*98d0*/  S2UR UR5, SR_CgaCtaId ;  /* 0x00000000000579c3 */ /* 0x000ea20000008800 */
[----:B------:R-:W-:Y:S01]  /*98e0*/  ULEA UR4, UR46, UR44, 0x3 ;  /* 0x0000002c2e047291 */ /* 0x000fe2000f8e18ff */
[----:B------:R-:W-:-:S04]  /*98f0*/  DEPBAR.LE SB0, 0x0 ;  /* 0x000080000000791a */ /* 0x000fc80000000000 */
[----:B------:R-:W-:-:S04]  /*9900*/  UIADD3 UR4, UPT, UPT, UR4, 0xb0, URZ ;  /* 0x000000b004047890 */ /* 0x000fc8000fffe0ff */
[----:B--2---:R-:W-:-:S09]  /*9910*/  UPRMT UR4, UR5, 0x654, UR4 ;  /* 0x0000065405047896 */ /* 0x004fd20008000004 */
[----:B------:R-:W-:Y:S01]  /*9920*/  SYNCS.ARRIVE.TRANS64.RED.A1T0 RZ, [UR4], RZ ;  /* 0x000000ffffff79a7 */ /* 0x000fe20008100404 */
[----:B------:R-:W-:Y:S05]  /*9930*/  EXIT ;  /* 0x000000000000794d */ /* 0x000fea0003800000 */
.L_x_25:
[----:B--2---:R2:W3:Y:S02]  /*9940*/  SYNCS.PHASECHK.TRANS64.TRYWAIT P0, [R0+URZ+0x150], R3 ;  /* 0x00015003000075a7 */ /* 0x0044e400080011ff */
[----:B---3--:R-:W-:Y:S05]  /*9950*/  @!P0 NANOSLEEP.SYNCS 0x989680 ;  /* 0x009896800000895d */ /* 0x008fea0003900000 */
[----:B------:R-:W3:Y:S02]  /*9960*/  @!P0 SYNCS.PHASECHK.TRANS64 P0, [R0+URZ+0x150], R3 ;  /* 0x00015003000085a7 */ /* 0x000ee400080010ff */
[----:B---3--:R-:W-:Y:S05]  /*9970*/  @!P0 BRA `(.L_x_25) ;  /* 0xfffffffc00f08947 */ /* 0x008fea000383ffff */
[----:B------:R-:W-:Y:S05]  /*9980*/  BRA `(.L_x_144) ;  /* 0xffffff80002c7947 */ /* 0x000fea000383ffff */
.L_x_28:
[----:B--2---:R-:W-:-:S07]  /*9990*/  MOV R0, UR33 ;  /* 0x0000002100007c02 */ /* 0x004fce0008000f00 */
.L_x_145:
[----:B--2---:R2:W3:Y:S02]  /*99a0*/  SYNCS.PHASECHK.TRANS64.TRYWAIT P0, [R0+URZ+0x48], R3 ;  /* 0x00004803000075a7 */ /* 0x0044e400080011ff */
[----:B---3--:R-:W-:Y:S05]  /*99b0*/  @!P0 NANOSLEEP.SYNCS 0x989680 ;  /* 0x009896800000895d */ /* 0x008fea0003900000 */
[----:B------:R-:W3:Y:S02]  /*99c0*/  @!P0 SYNCS.PHASECHK.TRANS64 P0, [R0+URZ+0x48], R3 ;  /* 0x00004803000085a7 */ /* 0x000ee400080010ff */
[----:B---3--:R-:W-:Y:S05]  /*99d0*/  @!P0 BRA `(.L_x_145) ;  /* 0xfffffffc00f08947 */ /* 0x008fea000383ffff */
[----:B------:R-:W-:Y:S05]  /*99e0*/  BRA `(.L_x_27) ;  /* 0xffffff80006c7947 */ /* 0x000fea000383ffff */
.L_x_35:
[----:B-1----:R-:W-:-:S07]  /*99f0*/  MOV R0, UR17 ;  /* 0x0000001100007c02 */ /* 0x002fce0008000f00 */
.L_x_146:
[----:B-1----:R1:W2:Y:S02]  /*9a00*/  SYNCS.PHASECHK.TRANS64.TRYWAIT P0, [R0+URZ+0x48], R3 ;  /* 0x00004803000075a7 */ /* 0x0022a400080011ff */
[----:B--2---:R-:W-:Y:S05]  /*9a10*/  @!P0 NANOSLEEP.SYNCS 0x989680 ;  /* 0x009896800000895d */ /* 0x004fea0003900000 */
[----:B------:R-:W2:Y:S02]  /*9a20*/  @!P0 SYNCS.PHASECHK.TRANS64 P0, [R0+URZ+0x48], R3 ;  /* 0x00004803000085a7 */ /* 0x000ea400080010ff */
[----:B--2---:R-:W-:Y:S05]  /*9a30*/  @!P0 BRA `(.L_x_146) ;  /* 0xfffffffc00f08947 */ /* 0x004fea000383ffff */
[----:B------:R-:W-:Y:S05]  /*9a40*/  BRA `(.L_x_34) ;  /* 0xffffff84002c7947 */ /* 0x000fea000383ffff */
.L_x_40:
[----:B-1----:R1:W2:Y:S02]  /*9a50*/  SYNCS.PHASECHK.TRANS64.TRYWAIT P0, [R3+URZ+0xe0], R0 ;  /* 0x0000e000030075a7 */ /* 0x0022a400080011ff */
[----:B--2---:R-:W-:Y:S05]  /*9a60*/  @!P0 NANOSLEEP.SYNCS 0x989680 ;  /* 0x009896800000895d */ /* 0x004fea0003900000 */
[----:B------:R-:W2:Y:S02]  /*9a70*/  @!P0 SYNCS.PHASECHK.TRANS64 P0, [R3+URZ+0xe0], R0 ;  /* 0x0000e000030085a7 */ /* 0x000ea400080010ff */
[----:B--2---:R-:W-:Y:S05]  /*9a80*/  @!P0 BRA `(.L_x_40) ;  /* 0xfffffffc00f08947 */ /* 0x004fea000383ffff */
[----:B------:R-:W-:Y:S05]  /*9a90*/  BRA `(.L_x_147) ;  /* 0xffffff8400cc7947 */ /* 0x000fea000383ffff */
.L_x_44:
[----:B-1----:R-:W-:-:S07]  /*9aa0*/  MOV R0, UR4 ;  /* 0x0000000400007c02 */ /* 0x002fce0008000f00 */
.L_x_148:
[----:B-1----:R1:W2:Y:S02]  /*9ab0*/  SYNCS.PHASECHK.TRANS64.TRYWAIT P0, [R0+URZ], R3 ;  /* 0x00000003000075a7 */ /* 0x0022a400080011ff */
[----:B--2---:R-:W-:Y:S05]  /*9ac0*/  @!P0 NANOSLEEP.SYNCS 0x989680 ;  /* 0x009896800000895d */ /* 0x004fea0003900000 */
[----:B------:R-:W2:Y:S02]  /*9ad0*/  @!P0 SYNCS.PHASECHK.TRANS64 P0, [R0+URZ], R3 ;  /* 0x00000003000085a7 */ /* 0x000ea400080010ff */
[----:B--2---:R-:W-:Y:S05]  /*9ae0*/  @!P0 BRA `(.L_x_148) ;  /* 0xfffffffc00f08947 */ /* 0x004fea000383ffff */
[----:B------:R-:W-:Y:S05]  /*9af0*/  BRA `(.L_x_149) ;  /* 0xffffff8c00787947 */ /* 0x000fea000383ffff */
.L_x_45:
[----:B------:R-:W-:-:S07]  /*9b00*/  MOV R0, UR5 ;  /* 0x0000000500007c02 */ /* 0x000fce0008000f00 */
.L_x_150:
[----:B-1----:R1:W2:Y:S02]  /*9b10*/  SYNCS.PHASECHK.TRANS64.TRYWAIT P0, [R0+URZ], R3 ;  /* 0x00000003000075a7 */ /* 0x0022a400080011ff */
[----:B--2---:R-:W-:Y:S05]  /*9b20*/  @!P0 NANOSLEEP.SYNCS 0x989680 ;  /* 0x009896800000895d */ /* 0x004fea0003900000 */
[----:B------:R-:W2:Y:S02]  /*9b30*/  @!P0 SYNCS.PHASECHK.TRANS64 P0, [R0+URZ], R3 ;  /* 0x00000003000085a7 */ /* 0x000ea400080010ff */
[----:B--2---:R-:W-:Y:S05]  /*9b40*/  @!P0 BRA `(.L_x_150) ;  /* 0xfffffffc00f08947 */ /* 0x004fea000383ffff */
[----:B------:R-:W-:Y:S05]  /*9b50*/  BRA `(.L_x_151) ;  /* 0xffffff8c00847947 */ /* 0x000fea000383ffff */
.L_x_46:
[----:B------:R-:W-:-:S07]  /*9b60*/  MOV R0, UR5 ;  /* 0x0000000500007c02 */ /* 0x000fce0008000f00 */
.L_x_152:
[----:B-1----:R1:W2:Y:S02]  /*9b70*/  SYNCS.PHASECHK.TRANS64.TRYWAIT P0, [R0+URZ], R3 ;  /* 0x00000003000075a7 */ /* 0x0022a400080011ff */
[----:B--2---:R-:W-:Y:S05]  /*9b80*/  @!P0 NANOSLEEP.SYNCS 0x989680 ;  /* 0x009896800000895d */ /* 0x004fea0003900000 */
[----:B------:R-:W2:Y:S02]  /*9b90*/  @!P0 SYNCS.PHASECHK.TRANS64 P0, [R0+URZ], R3 ;  /* 0x00000003000085a7 */ /* 0x000ea400080010ff */
[----:B--2---:R-:W-:Y:S05]  /*9ba0*/  @!P0 BRA `(.L_x_152) ;  /* 0xfffffffc00f08947 */ /* 0x004fea000383ffff */
[----:B------:R-:W-:Y:S05]  /*9bb0*/  BRA `(.L_x_153) ;  /* 0xffffff8c00907947 */ /* 0x000fea000383ffff */
.L_x_47:
[----:B------:R-:W-:-:S07]  /*9bc0*/  MOV R0, UR5 ;  /* 0x0000000500007c02 */ /* 0x000fce0008000f00 */
.L_x_154:
[----:B-1----:R1:W2:Y:S02]  /*9bd0*/  SYNCS.PHASECHK.TRANS64.TRYWAIT P0, [R0+URZ], R3 ;  /* 0x00000003000075a7 */ /* 0x0022a400080011ff */
[----:B--2---:R-:W-:Y:S05]  /*9be0*/  @!P0 NANOSLEEP.SYNCS 0x989680 ;  /* 0x009896800000895d */ /* 0x004fea0003900000 */
[----:B------:R-:W2:Y:S02]  /*9bf0*/  @!P0 SYNCS.PHASECHK.TRANS64 P0, [R0+URZ], R3 ;  /* 0x00000003000085a7 */ /* 0x000ea400080010ff */
[----:B--2---:R-:W-:Y:S05]  /*9c00*/  @!P0 BRA `(.L_x_154) ;  /* 0xfffffffc00f08947 */ /* 0x004fea000383ffff */
[----:B------:R-:W-:Y:S05]  /*9c10*/  BRA `(.L_x_155) ;  /* 0xffffff8c009c7947 */ /* 0x000fea000383ffff */
.L_x_48:
[----:B------:R-:W-:-:S07]  /*9c20*/  MOV R0, UR5 ;  /* 0x0000000500007c02 */ /* 0x000fce0008000f00 */
.L_x_156:
[----:B-1----:R1:W2:Y:S02]  /*9c30*/  SYNCS.PHASECHK.TRANS64.TRYWAIT P0, [R0+URZ], R3 ;  /* 0x00000003000075a7 */ /* 0x0022a400080011ff */
[----:B--2---:R-:W-:Y:S05]  /*9c40*/  @!P0 NANOSLEEP.SYNCS 0x989680 ;  /* 0x009896800000895d */ /* 0x004fea0003900000 */
[----:B------:R-:W2:Y:S02]  /*9c50*/  @!P0 SYNCS.PHASECHK.TRANS64 P0, [R0+URZ], R3 ;  /* 0x00000003000085a7 */ /* 0x000ea400080010ff */
[----:B--2---:R-:W-:Y:S05]  /*9c60*/  @!P0 BRA `(.L_x_156) ;  /* 0xfffffffc00f08947 */ /* 0x004fea000383ffff */
[----:B------:R-:W-:Y:S05]  /*9c70*/  BRA `(.L_x_157) ;  /* 0xffffff8c00a87947 */ /* 0x000fea000383ffff */
.L_x_49:
[----:B------:R-:W-:-:S07]  /*9c80*/  MOV R0, UR5 ;  /* 0x0000000500007c02 */ /* 0x000fce0008000f00 */
.L_x_158:
[----:B-1----:R1:W2:Y:S02]  /*9c90*/  SYNCS.PHASECHK.TRANS64.TRYWAIT P0, [R0+URZ], R3 ;  /* 0x00000003000075a7 */ /* 0x0022a400080011ff */
[----:B--2---:R-:W-:Y:S05]  /*9ca0*/  @!P0 NANOSLEEP.SYNCS 0x989680 ;  /* 0x009896800000895d */ /* 0x004fea0003900000 */
[----:B------:R-:W2:Y:S02]  /*9cb0*/  @!P0 SYNCS.PHASECHK.TRANS64 P0, [R0+URZ], R3 ;  /* 0x00000003000085a7 */ /* 0x000ea400080010ff */
[----:B--2---:R-:W-:Y:S05]  /*9cc0*/  @!P0 BRA `(.L_x_158) ;  /* 0xfffffffc00f08947 */ /* 0x004fea000383ffff */
[----:B------:R-:W-:Y:S05]  /*9cd0*/  BRA `(.L_x_159) ;  /* 0xffffff8c00b47947 */ /* 0x000fea000383ffff */
.L_x_50:
[----:B------:R-:W-:-:S07]  /*9ce0*/  MOV R0, UR5 ;  /* 0x0000000500007c02 */ /* 0x000fce0008000f00 */
.L_x_160:
[----:B-1----:R1:W2:Y:S02]  /*9cf0*/  SYNCS.PHASECHK.TRANS64.TRYWAIT P0, [R0+URZ], R3 ;  /* 0x00000003000075a7 */ /* 0x0022a400080011ff */
[----:B--2---:R-:W-:Y:S05]  /*9d00*/  @!P0 NANOSLEEP.SYNCS 0x989680 ;  /* 0x009896800000895d */ /* 0x004fea0003900000 */
[----:B------:R-:W2:Y:S02]  /*9d10*/  @!P0 SYNCS.PHASECHK.TRANS64 P0, [R0+URZ], R3 ;  /* 0x00000003000085a7 */ /* 0x000ea400080010ff */
[----:B--2---:R-:W-:Y:S05]  /*9d20*/  @!P0 BRA `(.L_x_160) ;  /* 0xfffffffc00f08947 */ /* 0x004fea000383ffff */
[----:B------:R-:W-:Y:S05]  /*9d30*/  BRA `(.L_x_161) ;  /* 0xffffff8c00c07947 */ /* 0x000fea000383ffff */
.L_x_51:
[----:B------:R-:W-:-:S07]  /*9d40*/  MOV R0, UR5 ;  /* 0x0000000500007c02 */ /* 0x000fce0008000f00 */
.L_x_162:
[----:B-1----:R1:W2:Y:S02]  /*9d50*/  SYNCS.PHASECHK.TRANS64.TRYWAIT P0, [R0+URZ], R3 ;  /* 0x00000003000075a7 */ /* 0x0022a400080011ff */
[----:B--2---:R-:W-:Y:S05]  /*9d60*/  @!P0 NANOSLEEP.SYNCS 0x989680 ;  /* 0x009896800000895d */ /* 0x004fea0003900000 */
[----:B------:R-:W2:Y:S02]  /*9d70*/  @!P0 SYNCS.PHASECHK.TRANS64 P0, [R0+URZ], R3 ;  /* 0x00000003000085a7 */ /* 0x000ea400080010ff */
[----:B--2---:R-:W-:Y:S05]  /*9d80*/  @!P0 BRA `(.L_x_162) ;  /* 0xfffffffc00f08947 */ /* 0x004fea000383ffff */
[----:B------:R-:W-:Y:S05]  /*9d90*/  BRA `(.L_x_163) ;  /* 0xffffff8c00cc7947 */ /* 0x000fea000383ffff */
.L_x_54:
[----:B-1----:R1:W2:Y:S02]  /*9da0*/  SYNCS.PHASECHK.TRANS64.TRYWAIT P0, [R2+URZ+0x140], R5 ;  /* 0x00014005020075a7 */ /* 0x0022a400080011ff */
[----:B--2---:R-:W-:Y:S05]  /*9db0*/  @!P0 NANOSLEEP.SYNCS 0x989680 ;  /* 0x009896800000895d */ /* 0x004fea0003900000 */
[----:B------:R-:W2:Y:S02]  /*9dc0*/  @!P0 SYNCS.PHASECHK.TRANS64 P0, [R2+URZ+0x140], R5 ;  /* 0x00014005020085a7 */ /* 0x000ea400080010ff */
[----:B--2---:R-:W-:Y:S05]  /*9dd0*/  @!P0 BRA `(.L_x_54) ;  /* 0xfffffffc00f08947 */ /* 0x004fea000383ffff */
[----:B------:R-:W-:Y:S05]  /*9de0*/  BRA `(.L_x_164) ;  /* 0xffffff9000307947 */ /* 0x000fea000383ffff */
.L_x_55:
[----:B------:R-:W-:-:S07]  /*9df0*/  MOV R2, UR4 ;  /* 0x0000000400027c02 */ /* 0x000fce0008000f00 */
.L_x_165:
[----:B-1----:R1:W2:Y:S02]  /*9e00*/  SYNCS.PHASECHK.TRANS64.TRYWAIT P0, [R2+URZ+0xf0], R5 ;  /* 0x0000f005020075a7 */ /* 0x0022a400080011ff */
[----:B--2---:R-:W-:Y:S05]  /*9e10*/  @!P0 NANOSLEEP.SYNCS 0x989680 ;  /* 0x009896800000895d */ /* 0x004fea0003900000 */
[----:B------:R-:W2:Y:S02]  /*9e20*/  @!P0 SYNCS.PHASECHK.TRANS64 P0, [R2+URZ+0xf0], R5 ;  /* 0x0000f005020085a7 */ /* 0x000ea400080010ff */
[----:B--2---:R-:W-:Y:S05]  /*9e30*/  @!P0 BRA `(.L_x_165) ;  /* 0xfffffffc00f08947 */ /* 0x004fea000383ffff */
[----:B------:R-:W-:Y:S05]  /*9e40*/  BRA `(.L_x_166) ;  /* 0xffffff9000407947 */ /* 0x000fea000383ffff */
.L_x_56:
[----:B-1----:R1:W2:Y:S02]  /*9e50*/  SYNCS.PHASECHK.TRANS64.TRYWAIT P1, [R2+URZ+0xe0], R5 ;  /* 0x0000e005020075a7 */ /* 0x0022a400080211ff */
[----:B--2---:R-:W-:Y:S05]  /*9e60*/  @!P1 NANOSLEEP.SYNCS 0x989680 ;  /* 0x009896800000995d */ /* 0x004fea0003900000 */
[----:B------:R-:W2:Y:S02]  /*9e70*/  @!P1 SYNCS.PHASECHK.TRANS64 P1, [R2+URZ+0xe0], R5 ;  /* 0x0000e005020095a7 */ /* 0x000ea400080210ff */
[----:B--2---:R-:W-:Y:S05]  /*9e80*/  @!P1 BRA `(.L_x_56) ;  /* 0xfffffffc00f09947 */ /* 0x004fea000383ffff */
[----:B------:R-:W-:Y:S05]  /*9e90*/  BRA `(.L_x_167) ;  /* 0xffffff9000707947 */ /* 0x000fea000383ffff */
.L_x_59:
[----:B------:R-:W-:-:S07]  /*9ea0*/  MOV R0, UR4 ;  /* 0x0000000400007c02 */ /* 0x000fce0008000f00 */
.L_x_168:
[----:B-1----:R1:W2:Y:S02]  /*9eb0*/  SYNCS.PHASECHK.TRANS64.TRYWAIT P0, [R0+URZ+0xf0], R3 ;  /* 0x0000f003000075a7 */ /* 0x0022a400080011ff */
[----:B--2---:R-:W-:Y:S05]  /*9ec0*/  @!P0 NANOSLEEP.SYNCS 0x989680 ;  /* 0x009896800000895d */ /* 0x004fea0003900000 */
[----:B------:R-:W2:Y:S02]  /*9ed0*/  @!P0 SYNCS.PHASECHK.TRANS64 P0, [R0+URZ+0xf0], R3 ;  /* 0x0000f003000085a7 */ /* 0x000ea400080010ff */
[----:B--2---:R-:W-:Y:S05]  /*9ee0*/  @!P0 BRA `(.L_x_168) ;  /* 0xfffffffc00f08947 */ /* 0x004fea000383ffff */
[----:B------:R-:W-:Y:S05]  /*9ef0*/  BRA `(.L_x_58) ;  /* 0xffffff9000c47947 */ /* 0x000fea000383ffff */
.L_x_66:
[----:B-1----:R1:W2:Y:S02]  /*9f00*/  SYNCS.PHASECHK.TRANS64.TRYWAIT P1, [R0+URZ+0xe0], R5 ;  /* 0x0000e005000075a7 */ /* 0x0022a400080211ff */
[----:B--2---:R-:W-:Y:S05]  /*9f10*/  @!P1 NANOSLEEP.SYNCS 0x989680 ;  /* 0x009896800000995d */ /* 0x004fea0003900000 */
[----:B------:R-:W2:Y:S02]  /*9f20*/  @!P1 SYNCS.PHASECHK.TRANS64 P1, [R0+URZ+0xe0], R5 ;  /* 0x0000e005000095a7 */ /* 0x000ea400080210ff */
[----:B--2---:R-:W-:Y:S05]  /*9f30*/  @!P1 BRA `(.L_x_66) ;  /* 0xfffffffc00f09947 */ /* 0x004fea000383ffff */
[----:B------:R-:W-:Y:S05]  /*9f40*/  BRA `(.L_x_169) ;  /* 0xffffff98002c7947 */ /* 0x000fea000383ffff */
.L_x_67:
[----:B------:R-:W-:-:S07]  /*9f50*/  MOV R3, UR23 ;  /* 0x0000001700037c02 */ /* 0x000fce0008000f00 */
.L_x_170:
[----:B-1----:R1:W2:Y:S02]  /*9f60*/  SYNCS.PHASECHK.TRANS64.TRYWAIT P0, [R3+URZ+0x120], R0 ;  /* 0x00012000030075a7 */ /* 0x0022a400080011ff */
[----:B--2---:R-:W-:Y:S05]  /*9f70*/  @!P0 NANOSLEEP.SYNCS 0x989680 ;  /* 0x009896800000895d */ /* 0x004fea0003900000 */
[----:B------:R-:W2:Y:S02]  /*9f80*/  @!P0 SYNCS.PHASECHK.TRANS64 P0, [R3+URZ+0x120], R0 ;  /* 0x00012000030085a7 */ /* 0x000ea400080010ff */
[----:B--2---:R-:W-:Y:S05]  /*9f90*/  @!P0 BRA `(.L_x_170) ;  /* 0xfffffffc00f08947 */ /* 0x004fea000383ffff */
[----:B------:R-:W-:Y:S05]  /*9fa0*/  BRA `(.L_x_171) ;  /* 0xffffff98007c7947 */ /* 0x000fea000383ffff */
.L_x_70:
[----:B------:R-:W-:Y:S07]  /*9fb0*/  MOV R0, UR5 ;  /* 0x0000000500007c02 */ /* 0x000fee0008000f00 */
.L_x_172:
[----:B-1----:R1:W2:Y:S02]  /*9fc0*/  SYNCS.PHASECHK.TRANS64.TRYWAIT P0, [R0+URZ], R3 ;  /* 0x00000003000075a7 */ /* 0x0022a400080011ff */
[----:B--2---:R-:W-:Y:S05]  /*9fd0*/  @!P0 NANOSLEEP.SYNCS 0x989680 ;  /* 0x009896800000895d */ /* 0x004fea0003900000 */
[----:B------:R-:W2:Y:S02]  /*9fe0*/  @!P0 SYNCS.PHASECHK.TRANS64 P0, [R0+URZ], R3 ;  /* 0x00000003000085a7 */ /* 0x000ea400080010ff */
[----:B--2---:R-:W-:Y:S05]  /*9ff0*/  @!P0 BRA `(.L_x_172) ;  /* 0xfffffffc00f08947 */ /* 0x004fea000383ffff */
[----:B------:R-:W-:Y:S05]  /*a000*/  BRA `(.L_x_69) ;  /* 0xffffff9800987947 */ /* 0x000fea000383ffff */
.L_x_73:
[----:B------:R-:W-:-:S07]  /*a010*/  MOV R0, UR4 ;  /* 0x0000000400007c02 */ /* 0x000fce0008000f00 */
.L_x_173:
[----:B--2---:R2:W4:Y:S02]  /*a020*/  SYNCS.PHASECHK.TRANS64.TRYWAIT P0, [R0+URZ], R3 ;  /* 0x00000003000075a7 */ /* 0x00452400080011ff */
[----:B----4-:R-:W-:Y:S05]  /*a030*/  @!P0 NANOSLEEP.SYNCS 0x989680 ;  /* 0x009896800000895d */ /* 0x010fea0003900000 */
[----:B------:R-:W4:Y:S02]  /*a040*/  @!P0 SYNCS.PHASECHK.TRANS64 P0, [R0+URZ], R3 ;  /* 0x00000003000085a7 */ /* 0x000f2400080010ff */
[----:B----4-:R-:W-:Y:S05]  /*a050*/  @!P0 BRA `(.L_x_173) ;  /* 0xfffffffc00f08947 */ /* 0x010fea000383ffff */
[----:B------:R-:W-:Y:S05]  /*a060*/  BRA `(.L_x_174) ;  /* 0xffffff9c004c7947 */ /* 0x000fea000383ffff */
.L_x_74:
[----:B------:R-:W-:-:S07]  /*a070*/  MOV R0, UR5 ;  /* 0x0000000500007c02 */ /* 0x000fce0008000f00 */
.L_x_175:
[----:B-1----:R1:W2:Y:S02]  /*a080*/  SYNCS.PHASECHK.TRANS64.TRYWAIT P0, [R0+URZ], R3 ;  /* 0x00000003000075a7 */ /* 0x0022a400080011ff */
[----:B--2---:R-:W-:Y:S05]  /*a090*/  @!P0 NANOSLEEP.SYNCS 0x989680 ;  /* 0x009896800000895d */ /* 0x004fea0003900000 */
[----:B------:R-:W2:Y:S02]  /*a0a0*/  @!P0 SYNCS.PHASECHK.TRANS64 P0, [R0+URZ], R3 ;  /* 0x00000003000085a7 */ /* 0x000ea400080010ff */
[----:B--2---:R-:W-:Y:S05]  /*a0b0*/  @!P0 BRA `(.L_x_175) ;  /* 0xfffffffc00f08947 */ /* 0x004fea000383ffff */
[----:B------:R-:W-:Y:S05]  /*a0c0*/  BRA `(.L_x_176) ;  /* 0xffffff9c00587947 */ /* 0x000fea000383ffff */
.L_x_75:
[----:B------:R-:W-:-:S07]  /*a0d0*/  MOV R0, UR5 ;  /* 0x0000000500007c02 */ /* 0x000fce0008000f00 */
.L_x_177:
[----:B-1----:R1:W2:Y:S02]  /*a0e0*/  SYNCS.PHASECHK.TRANS64.TRYWAIT P0, [R0+URZ], R3 ;  /* 0x00000003000075a7 */ /* 0x0022a400080011ff */
[----:B--2---:R-:W-:Y:S05]  /*a0f0*/  @!P0 NANOSLEEP.SYNCS 0x989680 ;  /* 0x009896800000895d */ /* 0x004fea0003900000 */
[----:B------:R-:W2:Y:S02]  /*a100*/  @!P0 SYNCS.PHASECHK.TRANS64 P0, [R0+URZ], R3 ;  /* 0x00000003000085a7 */ /* 0x000ea400080010ff */
[----:B--2---:R-:W-:Y:S05]  /*a110*/  @!P0 BRA `(.L_x_177) ;  /* 0xfffffffc00f08947 */ /* 0x004fea000383ffff */
[----:B------:R-:W-:Y:S05]  /*a120*/  BRA `(.L_x_178) ;  /* 0xffffff9c00647947 */ /* 0x000fea000383ffff */
.L_x_76:
[----:B------:R-:W-:-:S07]  /*a130*/  MOV R0, UR4 ;  /* 0x0000000400007c02 */ /* 0x000fce0008000f00 */
.L_x_179:
[----:B-1----:R1:W2:Y:S02]  /*a140*/  SYNCS.PHASECHK.TRANS64.TRYWAIT P0, [R0+URZ], R3 ;  /* 0x00000003000075a7 */ /* 0x0022a400080011ff */
[----:B--2---:R-:W-:Y:S05]  /*a150*/  @!P0 NANOSLEEP.SYNCS 0x989680 ;  /* 0x009896800000895d */ /* 0x004fea0003900000 */
[----:B------:R-:W2:Y:S02]  /*a160*/  @!P0 SYNCS.PHASECHK.TRANS64 P0, [R0+URZ], R3 ;  /* 0x00000003000085a7 */ /* 0x000ea400080010ff */
[----:B--2---:R-:W-:Y:S05]  /*a170*/  @!P0 BRA `(.L_x_179) ;  /* 0xfffffffc00f08947 */ /* 0x004fea000383ffff */
[----:B------:R-:W-:Y:S05]  /*a180*/  BRA `(.L_x_180) ;  /* 0xffffff9c00707947 */ /* 0x000fea000383ffff */
.L_x_81:
[----:B--2---:R2:W3:Y:S02]  /*a190*/  SYNCS.PHASECHK.TRANS64.TRYWAIT P0, [R12+URZ+0xe0], R9 ;  /* 0x0000e0090c0075a7 */ /* 0x0044e400080011ff */
[----:B---3--:R-:W-:Y:S05]  /*a1a0*/  @!P0 NANOSLEEP.SYNCS 0x989680 ;  /* 0x009896800000895d */ /* 0x008fea0003900000 */
[----:B------:R-:W3:Y:S02]  /*a1b0*/  @!P0 SYNCS.PHASECHK.TRANS64 P0, [R12+URZ+0xe0], R9 ;  /* 0x0000e0090c0085a7 */ /* 0x000ee400080010ff */
[----:B---3--:R-:W-:Y:S05]  /*a1c0*/  @!P0 BRA `(.L_x_81) ;  /* 0xfffffffc00f08947 */ /* 0x008fea000383ffff */
[----:B------:R-:W-:Y:S05]  /*a1d0*/  BRA `(.L_x_181) ;  /* 0xffffffa000a07947 */ /* 0x000fea000383ffff */
.L_x_84:
[----:B------:R-:W-:Y:S07]  /*a1e0*/  MOV R0, UR21 ;  /* 0x0000001500007c02 */ /* 0x000fee0008000f00 */
.L_x_182:
[----:B--2---:R2:W3:Y:S02]  /*a1f0*/  SYNCS.PHASECHK.TRANS64.TRYWAIT P2, [R0+URZ+0xd8], R11 ;  /* 0x0000d80b000075a7 */ /* 0x0044e400080411ff */
[----:B---3--:R-:W-:Y:S05]  /*a200*/  @!P2 NANOSLEEP.SYNCS 0x989680 ;  /* 0x009896800000a95d */ /* 0x008fea0003900000 */
[----:B------:R-:W3:Y:S02]  /*a210*/  @!P2 SYNCS.PHASECHK.TRANS64 P2, [R0+URZ+0xd8], R11 ;  /* 0x0000d80b0000a5a7 */ /* 0x000ee400080410ff */
[----:B---3--:R-:W-:Y:S05]  /*a220*/  @!P2 BRA `(.L_x_182) ;  /* 0xfffffffc00f0a947 */ /* 0x008fea000383ffff */
[----:B------:R-:W-:Y:S05]  /*a230*/  BRA `(.L_x_83) ;  /* 0xffffffa800087947 */ /* 0x000fea000383ffff */
.L_x_87:
[----:B--2---:R-:W-:Y:S07]  /*a240*/  MOV R0, UR21 ;  /* 0x0000001500007c02 */ /* 0x004fee0008000f00 */
.L_x_183:
[----:B--2---:R2:W3:Y:S02]  /*a250*/  SYNCS.PHASECHK.TRANS64.TRYWAIT P0, [R0+URZ+0xb0], R9 ;  /* 0x0000b009000075a7 */ /* 0x0044e400080011ff */
[----:B---3--:R-:W-:Y:S05]  /*a260*/  @!P0 NANOSLEEP.SYNCS 0x989680 ;  /* 0x009896800000895d */ /* 0x008fea0003900000 */
[----:B------:R-:W3:Y:S02]  /*a270*/  @!P0 SYNCS.PHASECHK.TRANS64 P0, [R0+URZ+0xb0], R9 ;  /* 0x0000b009000085a7 */ /* 0x000ee400080010ff */
[----:B---3--:R-:W-:Y:S05]  /*a280*/  @!P0 BRA `(.L_x_183) ;  /* 0xfffffffc00f08947 */ /* 0x008fea000383ffff */
[----:B------:R-:W-:Y:S05]  /*a290*/  BRA `(.L_x_184) ;  /* 0xffffffa800647947 */ /* 0x000fea000383ffff */
.L_x_88:
[----:B------:R-:W-:Y:S07]  /*a2a0*/  MOV R0, UR21 ;  /* 0x0000001500007c02 */ /* 0x000fee0008000f00 */
.L_x_185:
[----:B--2---:R2:W3:Y:S02]  /*a2b0*/  SYNCS.PHASECHK.TRANS64.TRYWAIT P0, [R0+URZ+0xb8], R9 ;  /* 0x0000b809000075a7 */ /* 0x0044e400080011ff */
[----:B---3--:R-:W-:Y:S05]  /*a2c0*/  @!P0 NANOSLEEP.SYNCS 0x989680 ;  /* 0x009896800000895d */ /* 0x008fea0003900000 */
[----:B------:R-:W3:Y:S02]  /*a2d0*/  @!P0 SYNCS.PHASECHK.TRANS64 P0, [R0+URZ+0xb8], R9 ;  /* 0x0000b809000085a7 */ /* 0x000ee400080010ff */
[----:B---3--:R-:W-:Y:S05]  /*a2e0*/  @!P0 BRA `(.L_x_185) ;  /* 0xfffffffc00f08947 */ /* 0x008fea000383ffff */
[----:B------:R-:W-:Y:S05]  /*a2f0*/  BRA `(.L_x_186) ;  /* 0xffffffa8009c7947 */ /* 0x000fea000383ffff */
.L_x_89:
[----:B------:R-:W-:Y:S07]  /*a300*/  MOV R0, UR21 ;  /* 0x0000001500007c02 */ /* 0x000fee0008000f00 */
.L_x_187:
[----:B--2---:R2:W3:Y:S02]  /*a310*/  SYNCS.PHASECHK.TRANS64.TRYWAIT P0, [R0+URZ+0xc0], R9 ;  /* 0x0000c009000075a7 */ /* 0x0044e400080011ff */
[----:B---3--:R-:W-:Y:S05]  /*a320*/  @!P0 NANOSLEEP.SYNCS 0x989680 ;  /* 0x009896800000895d */ /* 0x008fea0003900000 */
[----:B------:R-:W3:Y:S02]  /*a330*/  @!P0 SYNCS.PHASECHK.TRANS64 P0, [R0+URZ+0xc0], R9 ;  /* 0x0000c009000085a7 */ /* 0x000ee400080010ff */
[----:B---3--:R-:W-:Y:S05]  /*a340*/  @!P0 BRA `(.L_x_187) ;  /* 0xfffffffc00f08947 */ /* 0x008fea000383ffff */
[----:B------:R-:W-:Y:S05]  /*a350*/  BRA `(.L_x_188) ;  /* 0xffffffa800e07947 */ /* 0x000fea000383ffff */
.L_x_90:
[----:B------:R-:W-:Y:S07]  /*a360*/  MOV R0, UR21 ;  /* 0x0000001500007c02 */ /* 0x000fee0008000f00 */
.L_x_189:
[----:B--2---:R2:W3:Y:S02]  /*a370*/  SYNCS.PHASECHK.TRANS64.TRYWAIT P0, [R0+URZ+0xc8], R9 ;  /* 0x0000c809000075a7 */ /* 0x0044e400080011ff */
[----:B---3--:R-:W-:Y:S05]  /*a380*/  @!P0 NANOSLEEP.SYNCS 0x989680 ;  /* 0x009896800000895d */ /* 0x008fea0003900000 */
[----:B------:R-:W3:Y:S02]  /*a390*/  @!P0 SYNCS.PHASECHK.TRANS64 P0, [R0+URZ+0xc8], R9 ;  /* 0x0000c809000085a7 */ /* 0x000ee400080010ff */
[----:B---3--:R-:W-:Y:S05]  /*a3a0*/  @!P0 BRA `(.L_x_189) ;  /* 0xfffffffc00f08947 */ /* 0x008fea000383ffff */
[----:B------:R-:W-:Y:S05]  /*a3b0*/  BRA `(.L_x_190) ;  /* 0xffffffac00207947 */ /* 0x000fea000383ffff */
.L_x_92:
[----:B------:R-:W-:-:S07]  /*a3c0*/  MOV R0, UR21 ;  /* 0x0000001500007c02 */ /* 0x000fce0008000f00 */
.L_x_191:
[----:B---3--:R3:W4:Y:S02]  /*a3d0*/  SYNCS.PHASECHK.TRANS64.TRYWAIT P0, [R0+URZ+0xb0], R3 ;  /* 0x0000b003000075a7 */ /* 0x00872400080011ff */
[----:B----4-:R-:W-:Y:S05]  /*a3e0*/  @!P0 NANOSLEEP.SYNCS 0x989680 ;  /* 0x009896800000895d */ /* 0x010fea0003900000 */
[----:B------:R-:W4:Y:S02]  /*a3f0*/  @!P0 SYNCS.PHASECHK.TRANS64 P0, [R0+URZ+0xb0], R3 ;  /* 0x0000b003000085a7 */ /* 0x000f2400080010ff */
[----:B----4-:R-:W-:Y:S05]  /*a400*/  @!P0 BRA `(.L_x_191) ;  /* 0xfffffffc00f08947 */ /* 0x010fea000383ffff */
[----:B------:R-:W-:Y:S05]  /*a410*/  BRA `(.L_x_192) ;  /* 0xffffffac00987947 */ /* 0x000fea000383ffff */
.L_x_93:
[----:B---3--:R-:W-:-:S07]  /*a420*/  MOV R0, UR21 ;  /* 0x0000001500007c02 */ /* 0x008fce0008000f00 */
.L_x_193:
[----:B---3--:R3:W4:Y:S02]  /*a430*/  SYNCS.PHASECHK.TRANS64.TRYWAIT P0, [R0+URZ+0xb8], R3 ;  /* 0x0000b803000075a7 */ /* 0x00872400080011ff */
[----:B----4-:R-:W-:Y:S05]  /*a440*/  @!P0 NANOSLEEP.SYNCS 0x989680 ;  /* 0x009896800000895d */ /* 0x010fea0003900000 */
[----:B------:R-:W4:Y:S02]  /*a450*/  @!P0 SYNCS.PHASECHK.TRANS64 P0, [R0+URZ+0xb8], R3 ;  /* 0x0000b803000085a7 */ /* 0x000f2400080010ff */
[----:B----4-:R-:W-:Y:S05]  /*a460*/  @!P0 BRA `(.L_x_193) ;  /* 0xfffffffc00f08947 */ /* 0x010fea000383ffff */
[----:B------:R-:W-:Y:S05]  /*a470*/  BRA `(.L_x_194) ;  /* 0xffffffac00887947 */ /* 0x000fea000383ffff */
.L_x_94:
[----:B---3--:R-:W-:-:S07]  /*a480*/  MOV R0, UR21 ;  /* 0x0000001500007c02 */ /* 0x008fce0008000f00 */
.L_x_195:
[----:B---3--:R3:W4:Y:S02]  /*a490*/  SYNCS.PHASECHK.TRANS64.TRYWAIT P0, [R0+URZ+0xc0], R3 ;  /* 0x0000c003000075a7 */ /* 0x00872400080011ff */
[----:B----4-:R-:W-:Y:S05]  /*a4a0*/  @!P0 NANOSLEEP.SYNCS 0x989680 ;  /* 0x009896800000895d */ /* 0x010fea0003900000 */
[----:B------:R-:W4:Y:S02]  /*a4b0*/  @!P0 SYNCS.PHASECHK.TRANS64 P0, [R0+URZ+0xc0], R3 ;  /* 0x0000c003000085a7 */ /* 0x000f2400080010ff */
[----:B----4-:R-:W-:Y:S05]  /*a4c0*/  @!P0 BRA `(.L_x_195) ;  /* 0xfffffffc00f08947 */ /* 0x010fea000383ffff */
[----:B------:R-:W-:Y:S05]  /*a4d0*/  BRA `(.L_x_196) ;  /* 0xffffffac00787947 */ /* 0x000fea000383ffff */
.L_x_96:
[----:B-1----:R1:W2:Y:S02]  /*a4e0*/  SYNCS.PHASECHK.TRANS64.TRYWAIT P0, [R3+URZ+0xe0], R0 ;  /* 0x0000e000030075a7 */ /* 0x0022a400080011ff */
[----:B--2---:R-:W-:Y:S05]  /*a4f0*/  @!P0 NANOSLEEP.SYNCS 0x989680 ;  /* 0x009896800000895d */ /* 0x004fea0003900000 */
[----:B------:R-:W2:Y:S02]  /*a500*/  @!P0 SYNCS.PHASECHK.TRANS64 P0, [R3+URZ+0xe0], R0 ;  /* 0x0000e000030085a7 */ /* 0x000ea400080010ff */
[----:B--2---:R-:W-:Y:S05]  /*a510*/  @!P0 BRA `(.L_x_96) ;  /* 0xfffffffc00f08947 */ /* 0x004fea000383ffff */
[----:B------:R-:W-:Y:S05]  /*a520*/  BRA `(.L_x_197) ;  /* 0xffffffb000447947 */ /* 0x000fea000383ffff */
.L_x_107:
[----:B-1----:R-:W-:Y:S04]  /*a530*/  MOV R0, UR44 ;  /* 0x0000002c00007c02 */ /* 0x002fe80008000f00 */
[----:B------:R1:W2:Y:S03]  /*a540*/  SYNCS.PHASECHK.TRANS64.TRYWAIT P1, [R0+URZ+0x90], R5 ;  /* 0x00009005000075a7 */ /* 0x0002a600080211ff */
[----:B--2---:R-:W-:Y:S05]  /*a550*/  @!P1 NANOSLEEP.SYNCS 0x989680 ;  /* 0x009896800000995d */ /* 0x004fea0003900000 */
[----:B------:R-:W2:Y:S02]  /*a560*/  @!P1 SYNCS.PHASECHK.TRANS64 P1, [R0+URZ+0x90], R5 ;  /* 0x00009005000095a7 */ /* 0x000ea400080210ff */
[----:B--2---:R-:W-:Y:S05]  /*a570*/  @!P1 BRA `(.L_x_107) ;  /* 0xfffffffc00ec9947 */ /* 0x004fea000383ffff */
[----:B------:R-:W-:Y:S05]  /*a580*/  BRA `(.L_x_106) ;  /* 0xffffffbc00d87947 */ /* 0x000fea000383ffff */
.L_x_109:
[----:B-1----:R1:W4:Y:S02]  /*a590*/  SYNCS.PHASECHK.TRANS64.TRYWAIT P0, [R98+URZ+0x100], R3 ;  /* 0x00010003620075a7 */ /* 0x00232400080011ff */
[----:B----4-:R-:W-:Y:S05]  /*a5a0*/  @!P0 NANOSLEEP.SYNCS 0x989680 ;  /* 0x009896800000895d */ /* 0x010fea0003900000 */
[----:B------:R-:W4:Y:S02]  /*a5b0*/  @!P0 SYNCS.PHASECHK.TRANS64 P0, [R98+URZ+0x100], R3 ;  /* 0x00010003620085a7 */ /* 0x000f2400080010ff */
[----:B----4-:R-:W-:Y:S05]  /*a5c0*/  @!P0 BRA `(.L_x_109) ;  /* 0xfffffffc00f08947 */ /* 0x010fea000383ffff */
[----:B------:R-:W-:Y:S05]  /*a5d0*/  BRA `(.L_x_108) ;  /* 0xffffffc000047947 */ /* 0x000fea000383ffff */
.L_x_118:
[----:B--2---:R2:W3:Y:S02]  /*a5e0*/  SYNCS.PHASECHK.TRANS64.TRYWAIT P0, [R3+URZ+0x90], R0 ;  /* 0x00009000030075a7 */ /* 0x0044e400080011ff */
[----:B---3--:R-:W-:Y:S05]  /*a5f0*/  @!P0 NANOSLEEP.SYNCS 0x989680 ;  /* 0x009896800000895d */ /* 0x008fea0003900000 */
[----:B------:R-:W3:Y:S02]  /*a600*/  @!P0 SYNCS.PHASECHK.TRANS64 P0, [R3+URZ+0x90], R0 ;  /* 0x00009000030085a7 */ /* 0x000ee400080010ff */
[----:B---3--:R-:W-:Y:S05]  /*a610*/  @!P0 BRA `(.L_x_118) ;  /* 0xfffffffc00f08947 */ /* 0x008fea000383ffff */
[----:B------:R-:W-:Y:S05]  /*a620*/  BRA `(.L_x_117) ;  /* 0xffffffc800e87947 */ /* 0x000fea000383ffff */
.L_x_126:
[----:B-1----:R1:W3:Y:S02]  /*a630*/  SYNCS.PHASECHK.TRANS64.TRYWAIT P0, [R63+URZ+0x90], R4 ;  /* 0x000090043f0075a7 */ /* 0x0022e400080011ff */
[----:B---3--:R-:W-:Y:S05]  /*a640*/  @!P0 NANOSLEEP.SYNCS 0x989680 ;  /* 0x009896800000895d */ /* 0x008fea0003900000 */
[----:B------:R-:W3:Y:S02]  /*a650*/  @!P0 SYNCS.PHASECHK.TRANS64 P0, [R63+URZ+0x90], R4 ;  /* 0x000090043f0085a7 */ /* 0x000ee400080010ff */
[----:B---3--:R-:W-:Y:S05]  /*a660*/  @!P0 BRA `(.L_x_126) ;  /* 0xfffffffc00f08947 */ /* 0x008fea000383ffff */
[----:B------:R-:W-:Y:S05]  /*a670*/  BRA `(.L_x_125) ;  /* 0xffffffd400f07947 */ /* 0x000fea000383ffff */
.L_x_134:
[----:B-1----:R1:W3:Y:S02]  /*a680*/  SYNCS.PHASECHK.TRANS64.TRYWAIT P0, [R108+URZ+0x90], R3 ;  /* 0x000090036c0075a7 */ /* 0x0022e400080011ff */
[----:B---3--:R-:W-:Y:S05]  /*a690*/  @!P0 NANOSLEEP.SYNCS 0x989680 ;  /* 0x009896800000895d */ /* 0x008fea0003900000 */
[----:B------:R-:W3:Y:S02]  /*a6a0*/  @!P0 SYNCS.PHASECHK.TRANS64 P0, [R108+URZ+0x90], R3 ;  /* 0x000090036c0085a7 */ /* 0x000ee400080010ff */
[----:B---3--:R-:W-:Y:S05]  /*a6b0*/  @!P0 BRA `(.L_x_134) ;  /* 0xfffffffc00f08947 */ /* 0x008fea000383ffff */
[----:B------:R-:W-:Y:S05]  /*a6c0*/  BRA `(.L_x_133) ;  /* 0xffffffe000f47947 */ /* 0x000fea000383ffff */
        .weak           $__internal_0_$__cuda_sm10x_tcgen05_guardrail_trap_col_being_dealloced_not_returned_by_alloc
        .type           $__internal_0_$__cuda_sm10x_tcgen05_guardrail_trap_col_being_dealloced_not_returned_by_alloc,@function
        .size           $__internal_0_$__cuda_sm10x_tcgen05_guardrail_trap_col_being_dealloced_not_returned_by_alloc,($__internal_1_$__cuda_sm10x_tcgen05_guardrail_trap_phase_invalid_during_alloc - $__internal_0_$__cuda_sm10x_tcgen05_guardrail_trap_col_being_dealloced_not_returned_by_alloc)
$__internal_0_$__cuda_sm10x_tcgen05_guardrail_trap_col_being_dealloced_not_returned_by_alloc:
[----:B------:R-:W-:Y:S05]  /*a6d0*/  BPT.TRAP 0x1 ;  /* 0x000000040000795c */ /* 0x000fea0000300000 */
[----:B------:R-:W-:-:S04]  /*a6e0*/  HFMA2 R3, -RZ, RZ, 0, 0 ;  /* 0x00000000ff037431 */ /* 0x000fc800000001ff */
[----:B------:R-:W-:Y:S05]  /*a6f0*/  RET.REL.NODEC R2 `(_ZN7cutlass13device_kernelINS_4gemm6kernel13GemmUniversalIN4cute5tupleIJiiiiEEENS1_10collective13CollectiveMmaINS1_35MainloopSm100TmaUmmaWarpSpecializedILi9ELi2ELi4ENS5_IJNS4_1CILi1EEENSA_ILi4EEESB_EEEEENS5_IJNSA_ILi64EEENSA_ILi256EEENSA_ILi32EEEEEENS_6half_tENS5_IJlSB_lEEESJ_SK_NS4_8TiledMMAINS4_8MMA_AtomIJNS4_20SM100_MMA_F16BF16_SSISJ_SJ_fLi64ELi256ELNS4_4UMMA5MajorE0ELSP_0ELNSO_7ScaleInE0ELSQ_0EEEEEENS4_6LayoutINS5_IJSB_SB_SB_EEENS5_IJNSA_ILi0EEESV_SV_EEEEENS5_IJNS4_10UnderscoreESY_SY_EEEEENS4_23SM90_TMA_LOAD_MULTICASTENS4_14ComposedLayoutINS4_7SwizzleILi2ELi4ELi3EEENS4_18smem_ptr_flag_bitsILi16EEENST_INS5_IJNSA_ILi8EEESH_EEENS5_IJSH_SB_EEEEEEEvNS4_8identityENS4_13SM90_TMA_LOADES1B_vS1C_EENS_8epilogue10collective18CollectiveEpilogueINS1F_23Sm100TmaWarpSpecializedILi4ELi2ELi32ELb1ELb0EEEJSI_NS5_IJNST_ISF_SB_EES1K_EEESJ_SK_SJ_SK_NS1F_6fusion15FusionCallbacksIS1J_NS1M_17LinearCombinationISJ_fSJ_fLNS_15FloatRoundStyleE2EEESI_S1L_JEEENS4_5SM1004TMEM4LOAD26SM100_TMEM_LOAD_16dp256b8xES1D_NS12_INS13_ILi3ELi4ELi3EEES16_NST_INS5_IJS17_SF_EEENS5_IJSF_SB_EEEEEEENS4_17SM75_U32x4_LDSM_NENS4_14SM90_TMA_STOREES20_NS4_17SM90_U32x4_STSM_NENS4_39AutoVectorizingCopyWithAssumedAlignmentILi128EEEEEEvvEEEEvNT_6ParamsE) ;  /* 0xffffff5802407950 */ /* 0x000fea0003c3ffff */
        .weak           $__internal_1_$__cuda_sm10x_tcgen05_guardrail_trap_phase_invalid_during_alloc
        .type           $__internal_1_$__cuda_sm10x_tcgen05_guardrail_trap_phase_invalid_during_alloc,@function
        .size           $__internal_1_$__cuda_sm10x_tcgen05_guardrail_trap_phase_invalid_during_alloc,($__internal_2_$__cuda_sm10x_tcgen05_guardrail_trap_unallocated_columns_being_dealloced - $__internal_1_$__cuda_sm10x_tcgen05_guardrail_trap_phase_invalid_during_alloc)
$__internal_1_$__cuda_sm10x_tcgen05_guardrail_trap_phase_invalid_during_alloc:
[----:B------:R-:W-:Y:S05]  /*a700*/  BPT.TRAP 0x1 ;  /* 0x000000040000795c */ /* 0x000fea0000300000 */
[----:B------:R-:W-:-:S04]  /*a710*/  MOV R5, 0x0 ;  /* 0x0000000000057802 */ /* 0x000fc80000000f00 */
[----:B------:R-:W-:Y:S05]  /*a720*/  RET.REL.NODEC R4 `(_ZN7cutlass13device_kernelINS_4gemm6kernel13GemmUniversalIN4cute5tupleIJiiiiEEENS1_10collective13CollectiveMmaINS1_35MainloopSm100TmaUmmaWarpSpecializedILi9ELi2ELi4ENS5_IJNS4_1CILi1EEENSA_ILi4EEESB_EEEEENS5_IJNSA_ILi64EEENSA_ILi256EEENSA_ILi32EEEEEENS_6half_tENS5_IJlSB_lEEESJ_SK_NS4_8TiledMMAINS4_8MMA_AtomIJNS4_20SM100_MMA_F16BF16_SSISJ_SJ_fLi64ELi256ELNS4_4UMMA5MajorE0ELSP_0ELNSO_7ScaleInE0ELSQ_0EEEEEENS4_6LayoutINS5_IJSB_SB_SB_EEENS5_IJNSA_ILi0EEESV_SV_EEEEENS5_IJNS4_10UnderscoreESY_SY_EEEEENS4_23SM90_TMA_LOAD_MULTICASTENS4_14ComposedLayoutINS4_7SwizzleILi2ELi4ELi3EEENS4_18smem_ptr_flag_bitsILi16EEENST_INS5_IJNSA_ILi8EEESH_EEENS5_IJSH_SB_EEEEEEEvNS4_8identityENS4_13SM90_TMA_LOADES1B_vS1C_EENS_8epilogue10collective18CollectiveEpilogueINS1F_23Sm100TmaWarpSpecializedILi4ELi2ELi32ELb1ELb0EEEJSI_NS5_IJNST_ISF_SB_EES1K_EEESJ_SK_SJ_SK_NS1F_6fusion15FusionCallbacksIS1J_NS1M_17LinearCombinationISJ_fSJ_fLNS_15FloatRoundStyleE2EEESI_S1L_JEEENS4_5SM1004TMEM4LOAD26SM100_TMEM_LOAD_16dp256b8xES1D_NS12_INS13_ILi3ELi4ELi3EEES16_NST_INS5_IJS17_SF_EEENS5_IJSF_SB_EEEEEEENS4_17SM75_U32x4_LDSM_NENS4_14SM90_TMA_STOREES20_NS4_17SM90_U32x4_STSM_NENS4_39AutoVectorizingCopyWithAssumedAlignmentILi128EEEEEEvvEEEEvNT_6ParamsE) ;  /* 0xffffff5804347950 */ /* 0x000fea0003c3ffff */
        .weak           $__internal_2_$__cuda_sm10x_tcgen05_guardrail_trap_unallocated_columns_being_dealloced
        .type           $__internal_2_$__cuda_sm10x_tcgen05_guardrail_trap_unallocated_columns_being_dealloced,@function
        .size           $__internal_2_$__cuda_sm10x_tcgen05_guardrail_trap_unallocated_columns_being_dealloced,(.L_x_199 - $__internal_2_$__cuda_sm10x_tcgen05_guardrail_trap_unallocated_columns_being_dealloced)
$__internal_2_$__cuda_sm10x_tcgen05_guardrail_trap_unallocated_columns_being_dealloced:
[----:B------:R-:W-:Y:S05]  /*a730*/  BPT.TRAP 0x1 ;  /* 0x000000040000795c */ /* 0x000fea0000300000 */
[----:B------:R-:W-:-:S04]  /*a740*/  HFMA2 R3, -RZ, RZ, 0, 0 ;  /* 0x00000000ff037431 */ /* 0x000fc800000001ff */
[----:B------:R-:W-:Y:S05]  /*a750*/  RET.REL.NODEC R2 `(_ZN7cutlass13device_kernelINS_4gemm6kernel13GemmUniversalIN4cute5tupleIJiiiiEEENS1_10collective13CollectiveMmaINS1_35MainloopSm100TmaUmmaWarpSpecializedILi9ELi2ELi4ENS5_IJNS4_1CILi1EEENSA_ILi4EEESB_EEEEENS5_IJNSA_ILi64EEENSA_ILi256EEENSA_ILi32EEEEEENS_6half_tENS5_IJlSB_lEEESJ_SK_NS4_8TiledMMAINS4_8MMA_AtomIJNS4_20SM100_MMA_F16BF16_SSISJ_SJ_fLi64ELi256ELNS4_4UMMA5MajorE0ELSP_0ELNSO_7ScaleInE0ELSQ_0EEEEEENS4_6LayoutINS5_IJSB_SB_SB_EEENS5_IJNSA_ILi0EEESV_SV_EEEEENS5_IJNS4_10UnderscoreESY_SY_EEEEENS4_23SM90_TMA_LOAD_MULTICASTENS4_14ComposedLayoutINS4_7SwizzleILi2ELi4ELi3EEENS4_18smem_ptr_flag_bitsILi16EEENST_INS5_IJNSA_ILi8EEESH_EEENS5_IJSH_SB_EEEEEEEvNS4_8identityENS4_13SM90_TMA_LOADES1B_vS1C_EENS_8epilogue10collective18CollectiveEpilogueINS1F_23Sm100TmaWarpSpecializedILi4ELi2ELi32ELb1ELb0EEEJSI_NS5_IJNST_ISF_SB_EES1K_EEESJ_SK_SJ_SK_NS1F_6fusion15FusionCallbacksIS1J_NS1M_17LinearCombinationISJ_fSJ_fLNS_15FloatRoundStyleE2EEESI_S1L_JEEENS4_5SM1004TMEM4LOAD26SM100_TMEM_LOAD_16dp256b8xES1D_NS12_INS13_ILi3ELi4ELi3EEES16_NST_INS5_IJS17_SF_EEENS5_IJSF_SB_EEEEEEENS4_17SM75_U32x4_LDSM_NENS4_14SM90_TMA_STOREES20_NS4_17SM90_U32x4_STSM_NENS4_39AutoVectorizingCopyWithAssumedAlignmentILi128EEEEEEvvEEEEvNT_6ParamsE) ;  /* 0xffffff5802287950 */ /* 0x000fea0003c3ffff */
.L_x_198:
[----:B------:R-:W-:-:S00]  /*a760*/  BRA `(.L_x_198) ;  /* 0xfffffffc00fc7947 */ /* 0x000fc0000383ffff */
[----:B------:R-:W-:-:S00]  /*a770*/  NOP ;  /* 0x0000000000007918 */ /* 0x000fc00000000000 */
        /* <DEDUP_REMOVED lines=8> */
.L_x_199:


//--------------------- .nv.global.init           --------------------------
	.section	.nv.global.init,"aw",@progbits
.nv.global.init:
	.type		$str$27,@object
	.size		$str$27,($str$28 - $str$27)
$str$27:
        /*0000*/ 	.byte	0x28, 0x61, 0x64, 0x64, 0x72, 0x65, 0x73, 0x73, 0x20, 0x26, 0x20, 0x6d, 0x61, 0x73, 0x6b, 0x29
        /*0010*/ 	.byte	0x20, 0x3d, 0x3d, 0x20, 0x30, 0x00
	.type		$str$28,@object
	.size		$str$28,($str$26 - $str$28)
$str$28:
        /*0016*/ 	.byte	0x2f, 0x74, 0x6d, 0x70, 0x2f, 0x63, 0x75, 0x74, 0x6c, 0x61, 0x73, 0x73, 0x5f, 0x73, 0x77, 0x65
        /*0026*/ 	.byte	0x65, 0x70, 0x5f, 0x73, 0x72, 0x63, 0x2f, 0x69, 0x6e, 0x63, 0x6c, 0x75, 0x64, 0x65, 0x2f, 0x63
        /*0036*/ 	.byte	0x75, 0x74, 0x65, 0x2f, 0x70, 0x6f, 0x69, 0x6e, 0x74, 0x65, 0x72, 0x5f, 0x66, 0x6c, 0x61, 0x67
        /*0046*/ 	.byte	0x67, 0x65, 0x64, 0x2e, 0x68, 0x70, 0x70, 0x00
	.type		$str$26,@object
	.size		$str$26,($str$25 - $str$26)
$str$26:
        /*004e*/ 	.byte	0x2f, 0x74, 0x6d, 0x70, 0x2f, 0x63, 0x75, 0x74, 0x6c, 0x61, 0x73, 0x73, 0x5f, 0x73, 0x77, 0x65
        /*005e*/ 	.byte	0x65, 0x70, 0x5f, 0x73, 0x72, 0x63, 0x2f, 0x69, 0x6e, 0x63, 0x6c, 0x75, 0x64, 0x65, 0x2f, 0x63
        /*006e*/ 	.byte	0x75, 0x74, 0x65, 0x2f, 0x61, 0x74, 0x6f, 0x6d, 0x2f, 0x63, 0x6f, 0x70, 0x79, 0x5f, 0x74, 0x72
        /*007e*/ 	.byte	0x61, 0x69, 0x74, 0x73, 0x5f, 0x73, 0x6d, 0x31, 0x30, 0x30, 0x2e, 0x68, 0x70, 0x70, 0x00
	.type		$str$25,@object
	.size		$str$25,(__unnamed_1 - $str$25)
$str$25:
        /*008d*/ 	.byte	0x28, 0x28, 0x75, 0x69, 0x6e, 0x74, 0x33, 0x32, 0x5f, 0x74, 0x28, 0x74, 0x68, 0x72, 0x65, 0x61
        /*009d*/ 	.byte	0x64, 0x49, 0x64, 0x78, 0x2e, 0x78, 0x29, 0x20, 0x2f, 0x20, 0x33, 0x32, 0x29, 0x20, 0x25, 0x20
        /*00ad*/ 	.byte	0x34, 0x29, 0x20, 0x3d, 0x3d, 0x20, 0x28, 0x28, 0x28, 0x74, 0x6d, 0x65, 0x6d, 0x5f, 0x61, 0x64
        /*00bd*/ 	.byte	0x64, 0x72, 0x20, 0x3e, 0x3e, 0x20, 0x31, 0x36, 0x29, 0x20, 0x2f, 0x20, 0x33, 0x32, 0x29, 0x20
        /*00cd*/ 	.byte	0x25, 0x20, 0x34, 0x29, 0x00
	.type		__unnamed_1,@object
	.size		__unnamed_1,(__unnamed_2 - __unnamed_1)
__unnamed_1:
        /*00d2*/ 	.byte	0x61, 0x75, 0x74, 0x6f, 0x20, 0x63, 0x75, 0x74, 0x65, 0x3a, 0x3a, 0x61, 0x73, 0x5f, 0x70, 0x6f
        /* <DEDUP_REMOVED lines=24> */
        /*0262*/ 	.byte	0x3e, 0x3e, 0x3e, 0x5d, 0x00
	.type		__unnamed_2,@object
	.size		__unnamed_2,(.L_2 - __unnamed_2)
__unnamed_2:
        /* <DEDUP_REMOVED lines=46> */
        /*0547*/ 	.byte	0x75, 0x74, 0x65, 0x3a, 0x3a, 0x43, 0x3c, 0x30, 0x3e, 0x3e, 0x3e, 0x3e, 0x5d, 0x00
.L_2:


//--------------------- .nv.shared._ZN7cutlass13device_kernelINS_4gemm6kernel13GemmUniversalIN4cute5tupleIJiiiiEEENS1_10collective13CollectiveMmaINS1_35MainloopSm100TmaUmmaWarpSpecializedILi9ELi2ELi4ENS5_IJNS4_1CILi1EEENSA_ILi4EEESB_EEEEENS5_IJNSA_ILi64EEENSA_ILi256EEENSA_ILi32EEEEEENS_6half_tENS5_IJlSB_lEEESJ_SK_NS4_8TiledMMAINS4_8MMA_AtomIJNS4_20SM100_MMA_F16BF16_SSISJ_SJ_fLi64ELi256ELNS4_4UMMA5MajorE0ELSP_0ELNSO_7ScaleInE0ELSQ_0EEEEEENS4_6LayoutINS5_IJSB_SB_SB_EEENS5_IJNSA_ILi0EEESV_SV_EEEEENS5_IJNS4_10UnderscoreESY_SY_EEEEENS4_23SM90_TMA_LOAD_MULTICASTENS4_14ComposedLayoutINS4_7SwizzleILi2ELi4ELi3EEENS4_18smem_ptr_flag_bitsILi16EEENST_INS5_IJNSA_ILi8EEESH_EEENS5_IJSH_SB_EEEEEEEvNS4_8identityENS4_13SM90_TMA_LOADES1B_vS1C_EENS_8epilogue10collective18CollectiveEpilogueINS1F_23Sm100TmaWarpSpecializedILi4ELi2ELi32ELb1ELb0EEEJSI_NS5_IJNST_ISF_SB_EES1K_EEESJ_SK_SJ_SK_NS1F_6fusion15FusionCallbacksIS1J_NS1M_17LinearCombinationISJ_fSJ_fLNS_15FloatRoundStyleE2EEESI_S1L_JEEENS4_5SM1004TMEM4LOAD26SM100_TMEM_LOAD_16dp256b8xES1D_NS12_INS13_ILi3ELi4ELi3EEES16_NST_INS5_IJS17_SF_EEENS5_IJSF_SB_EEEEEEENS4_17SM75_U32x4_LDSM_NENS4_14SM90_TMA_STOREES20_NS4_17SM90_U32x4_STSM_NENS4_39AutoVectorizingCopyWithAssumedAlignmentILi128EEEEEEvvEEEEvNT_6ParamsE --------------------------
	.section	.nv.shared._ZN7cutlass13device_kernelINS_4gemm6kernel13GemmUniversalIN4cute5tupleIJiiiiEEENS1_10collective13CollectiveMmaINS1_35MainloopSm100TmaUmmaWarpSpecializedILi9ELi2ELi4ENS5_IJNS4_1CILi1EEENSA_ILi4EEESB_EEEEENS5_IJNSA_ILi64EEENSA_ILi256EEENSA_ILi32EEEEEENS_6half_tENS5_IJlSB_lEEESJ_SK_NS4_8TiledMMAINS4_8MMA_AtomIJNS4_20SM100_MMA_F16BF16_SSISJ_SJ_fLi64ELi256ELNS4_4UMMA5MajorE0ELSP_0ELNSO_7ScaleInE0ELSQ_0EEEEEENS4_6LayoutINS5_IJSB_SB_SB_EEENS5_IJNSA_ILi0EEESV_SV_EEEEENS5_IJNS4_10UnderscoreESY_SY_EEEEENS4_23SM90_TMA_LOAD_MULTICASTENS4_14ComposedLayoutINS4_7SwizzleILi2ELi4ELi3EEENS4_18smem_ptr_flag_bitsILi16EEENST_INS5_IJNSA_ILi8EEESH_EEENS5_IJSH_SB_EEEEEEEvNS4_8identityENS4_13SM90_TMA_LOADES1B_vS1C_EENS_8epilogue10collective18CollectiveEpilogueINS1F_23Sm100TmaWarpSpecializedILi4ELi2ELi32ELb1ELb0EEEJSI_NS5_IJNST_ISF_SB_EES1K_EEESJ_SK_SJ_SK_NS1F_6fusion15FusionCallbacksIS1J_NS1M_17LinearCombinationISJ_fSJ_fLNS_15FloatRoundStyleE2EEESI_S1L_JEEENS4_5SM1004TMEM4LOAD26SM100_TMEM_LOAD_16dp256b8xES1D_NS12_INS13_ILi3ELi4ELi3EEES16_NST_INS5_IJS17_SF_EEENS5_IJSF_SB_EEEEEEENS4_17SM75_U32x4_LDSM_NENS4_14SM90_TMA_STOREES20_NS4_17SM90_U32x4_STSM_NENS4_39AutoVectorizingCopyWithAssumedAlignmentILi128EEEEEEvvEEEEvNT_6ParamsE,"aw",@nobits
	.sectionflags	@""
	.align	16
	.zero		1024


//--------------------- .nv.shared.reserved.0     --------------------------
	.section	.nv.shared.reserved.0,"aw",@nobits
	.weak		__nv_reservedSMEM_offset_0_alias
	.size		__nv_reservedSMEM_offset_0_alias, 0, 64
	.other		__nv_reservedSMEM_offset_0_alias,@"STO_CUDA_RESERVED_SHARED STV_DEFAULT"
__nv_reservedSMEM_offset_0_alias:
	.zero		0
.nv.shared.reserved.0:
	.zero		64
	.weak		__nv_reservedSMEM_tcgen05_partition
	.type		__nv_reservedSMEM_tcgen05_partition,@object
	.size		__nv_reservedSMEM_tcgen05_partition,(.L_0 - __nv_reservedSMEM_tcgen05_partition)
__nv_reservedSMEM_tcgen05_partition:
	.zero		32
.L_0:


//--------------------- .nv.global                --------------------------
	.section	.nv.global,"aw",@nobits
.nv.global:
	.type		_ZN40_INTERNAL_5c27c2fc_4_k_cu_3997c653_316174cute1_E,@object
	.size		_ZN40_INTERNAL_5c27c2fc_4_k_cu_3997c653_316174cute1_E,(_ZN40_INTERNAL_5c27c2fc_4_k_cu_3997c653_316174cuda3std3__45__cpo6cbeginE - _ZN40_INTERNAL_5c27c2fc_4_k_cu_3997c653_316174cute1_E)
_ZN40_INTERNAL_5c27c2fc_4_k_cu_3997c653_316174cute1_E:
	.zero		1
	.type		_ZN40_INTERNAL_5c27c2fc_4_k_cu_3997c653_316174cuda3std3__45__cpo6cbeginE,@object
	.size		_ZN40_INTERNAL_5c27c2fc_4_k_cu_3997c653_316174cuda3std3__45__cpo6cbeginE,(_ZN40_INTERNAL_5c27c2fc_4_k_cu_3997c653_316174cuda3std3__48in_placeE - _ZN40_INTERNAL_5c27c2fc_4_k_cu_3997c653_316174cuda3std3__45__cpo6cbeginE)
_ZN40_INTERNAL_5c27c2fc_4_k_cu_3997c653_316174cuda3std3__45__cpo6cbeginE:
	.zero		1
	.type		_ZN40_INTERNAL_5c27c2fc_4_k_cu_3997c653_316174cuda3std3__48in_placeE,@object
	.size		_ZN40_INTERNAL_5c27c2fc_4_k_cu_3997c653_316174cuda3std3__48in_placeE,(_ZN40_INTERNAL_5c27c2fc_4_k_cu_3997c653_316174cuda3std6ranges3__45__cpo9iter_moveE - _ZN40_INTERNAL_5c27c2fc_4_k_cu_3997c653_316174cuda3std3__48in_placeE)
_ZN40_INTERNAL_5c27c2fc_4_k_cu_3997c653_316174cuda3std3__48in_placeE:
	.zero		1
	.type		_ZN40_INTERNAL_5c27c2fc_4_k_cu_3997c653_316174cuda3std6ranges3__45__cpo9iter_moveE,@object
	.size		_ZN40_INTERNAL_5c27c2fc_4_k_cu_3997c653_316174cuda3std6ranges3__45__cpo9iter_moveE,(_ZN40_INTERNAL_5c27c2fc_4_k_cu_3997c653_316174cuda3std3__45__cpo5beginE - _ZN40_INTERNAL_5c27c2fc_4_k_cu_3997c653_316174cuda3std6ranges3__45__cpo9iter_moveE)
_ZN40_INTERNAL_5c27c2fc_4_k_cu_3997c653_316174cuda3std6ranges3__45__cpo9iter_moveE:
	.zero		1
	.type		_ZN40_INTERNAL_5c27c2fc_4_k_cu_3997c653_316174cuda3std3__45__cpo5beginE,@object
	.size		_ZN40_INTERNAL_5c27c2fc_4_k_cu_3997c653_316174cuda3std3__45__cpo5beginE,(_ZN40_INTERNAL_5c27c2fc_4_k_cu_3997c653_316174cuda3std3__442_GLOBAL__N__5c27c2fc_4_k_cu_3997c653_316176ignoreE - _ZN40_INTERNAL_5c27c2fc_4_k_cu_3997c653_316174cuda3std3__45__cpo5beginE)
_ZN40_INTERNAL_5c27c2fc_4_k_cu_3997c653_316174cuda3std3__45__cpo5beginE:
	.zero		1
	.type		_ZN40_INTERNAL_5c27c2fc_4_k_cu_3997c653_316174cuda3std3__442_GLOBAL__N__5c27c2fc_4_k_cu_3997c653_316176ignoreE,@object
	.size		_ZN40_INTERNAL_5c27c2fc_4_k_cu_3997c653_316174cuda3std3__442_GLOBAL__N__5c27c2fc_4_k_cu_3997c653_316176ignoreE,(_ZN40_INTERNAL_5c27c2fc_4_k_cu_3997c653_316174cute7productE - _ZN40_INTERNAL_5c27c2fc_4_k_cu_3997c653_316174cuda3std3__442_GLOBAL__N__5c27c2fc_4_k_cu_3997c653_316176ignoreE)
_ZN40_INTERNAL_5c27c2fc_4_k_cu_3997c653_316174cuda3std3__442_GLOBAL__N__5c27c2fc_4_k_cu_3997c653_316176ignoreE:
	.zero		1
	.type		_ZN40_INTERNAL_5c27c2fc_4_k_cu_3997c653_316174cute7productE,@object
	.size		_ZN40_INTERNAL_5c27c2fc_4_k_cu_3997c653_316174cute7productE,(_ZN40_INTERNAL_5c27c2fc_4_k_cu_3997c653_316174cuda3std3__45__cpo3endE - _ZN40_INTERNAL_5c27c2fc_4_k_cu_3997c653_316174cute7productE)
_ZN40_INTERNAL_5c27c2fc_4_k_cu_3997c653_316174cute7productE:
	.zero		1
	.type		_ZN40_INTERNAL_5c27c2fc_4_k_cu_3997c653_316174cuda3std3__45__cpo3endE,@object
	.size		_ZN40_INTERNAL_5c27c2fc_4_k_cu_3997c653_316174cuda3std3__45__cpo3endE,(_ZN40_INTERNAL_5c27c2fc_4_k_cu_3997c653_316174cuda3std3__419piecewise_constructE - _ZN40_INTERNAL_5c27c2fc_4_k_cu_3997c653_316174cuda3std3__45__cpo3endE)
_ZN40_INTERNAL_5c27c2fc_4_k_cu_3997c653_316174cuda3std3__45__cpo3endE:
	.zero		1
	.type		_ZN40_INTERNAL_5c27c2fc_4_k_cu_3997c653_316174cuda3std3__419piecewise_constructE,@object
	.size		_ZN40_INTERNAL_5c27c2fc_4_k_cu_3997c653_316174cuda3std3__419piecewise_constructE,(_ZN40_INTERNAL_5c27c2fc_4_k_cu_3997c653_316174cuda3std3__45__cpo4cendE - _ZN40_INTERNAL_5c27c2fc_4_k_cu_3997c653_316174cuda3std3__419piecewise_constructE)
_ZN40_INTERNAL_5c27c2fc_4_k_cu_3997c653_316174cuda3std3__419piecewise_constructE:
	.zero		1
	.type		_ZN40_INTERNAL_5c27c2fc_4_k_cu_3997c653_316174cuda3std3__45__cpo4cendE,@object
	.size		_ZN40_INTERNAL_5c27c2fc_4_k_cu_3997c653_316174cuda3std3__45__cpo4cendE,(_ZN40_INTERNAL_5c27c2fc_4_k_cu_3997c653_316174cuda3std6ranges3__45__cpo4swapE - _ZN40_INTERNAL_5c27c2fc_4_k_cu_3997c653_316174cuda3std3__45__cpo4cendE)
_ZN40_INTERNAL_5c27c2fc_4_k_cu_3997c653_316174cuda3std3__45__cpo4cendE:
	.zero		1
	.type		_ZN40_INTERNAL_5c27c2fc_4_k_cu_3997c653_316174cuda3std6ranges3__45__cpo4swapE,@object
	.size		_ZN40_INTERNAL_5c27c2fc_4_k_cu_3997c653_316174cuda3std6ranges3__45__cpo4swapE,(.L_10 - _ZN40_INTERNAL_5c27c2fc_4_k_cu_3997c653_316174cuda3std6ranges3__45__cpo4swapE)
_ZN40_INTERNAL_5c27c2fc_4_k_cu_3997c653_316174cuda3std6ranges3__45__cpo4swapE:
	.zero		1
.L_10:


//--------------------- .nv.constant0._ZN7cutlass13device_kernelINS_4gemm6kernel13GemmUniversalIN4cute5tupleIJiiiiEEENS1_10collective13CollectiveMmaINS1_35MainloopSm100TmaUmmaWarpSpecializedILi9ELi2ELi4ENS5_IJNS4_1CILi1EEENSA_ILi4EEESB_EEEEENS5_IJNSA_ILi64EEENSA_ILi256EEENSA_ILi32EEEEEENS_6half_tENS5_IJlSB_lEEESJ_SK_NS4_8TiledMMAINS4_8MMA_AtomIJNS4_20SM100_MMA_F16BF16_SSISJ_SJ_fLi64ELi256ELNS4_4UMMA5MajorE0ELSP_0ELNSO_7ScaleInE0ELSQ_0EEEEEENS4_6LayoutINS5_IJSB_SB_SB_EEENS5_IJNSA_ILi0EEESV_SV_EEEEENS5_IJNS4_10UnderscoreESY_SY_EEEEENS4_23SM90_TMA_LOAD_MULTICASTENS4_14ComposedLayoutINS4_7SwizzleILi2ELi4ELi3EEENS4_18smem_ptr_flag_bitsILi16EEENST_INS5_IJNSA_ILi8EEESH_EEENS5_IJSH_SB_EEEEEEEvNS4_8identityENS4_13SM90_TMA_LOADES1B_vS1C_EENS_8epilogue10collective18CollectiveEpilogueINS1F_23Sm100TmaWarpSpecializedILi4ELi2ELi32ELb1ELb0EEEJSI_NS5_IJNST_ISF_SB_EES1K_EEESJ_SK_SJ_SK_NS1F_6fusion15FusionCallbacksIS1J_NS1M_17LinearCombinationISJ_fSJ_fLNS_15FloatRoundStyleE2EEESI_S1L_JEEENS4_5SM1004TMEM4LOAD26SM100_TMEM_LOAD_16dp256b8xES1D_NS12_INS13_ILi3ELi4ELi3EEES16_NST_INS5_IJS17_SF_EEENS5_IJSF_SB_EEEEEEENS4_17SM75_U32x4_LDSM_NENS4_14SM90_TMA_STOREES20_NS4_17SM90_U32x4_STSM_NENS4_39AutoVectorizingCopyWithAssumedAlignmentILi128EEEEEEvvEEEEvNT_6ParamsE --------------------------
	.section	.nv.constant0._ZN7cutlass13device_kernelINS_4gemm6kernel13GemmUniversalIN4cute5tupleIJiiiiEEENS1_10collective13CollectiveMmaINS1_35MainloopSm100TmaUmmaWarpSpecializedILi9ELi2ELi4ENS5_IJNS4_1CILi1EEENSA_ILi4EEESB_EEEEENS5_IJNSA_ILi64EEENSA_ILi256EEENSA_ILi32EEEEEENS_6half_tENS5_IJlSB_lEEESJ_SK_NS4_8TiledMMAINS4_8MMA_AtomIJNS4_20SM100_MMA_F16BF16_SSISJ_SJ_fLi64ELi256ELNS4_4UMMA5MajorE0ELSP_0ELNSO_7ScaleInE0ELSQ_0EEEEEENS4_6LayoutINS5_IJSB_SB_SB_EEENS5_IJNSA_ILi0EEESV_SV_EEEEENS5_IJNS4_10UnderscoreESY_SY_EEEEENS4_23SM90_TMA_LOAD_MULTICASTENS4_14ComposedLayoutINS4_7SwizzleILi2ELi4ELi3EEENS4_18smem_ptr_flag_bitsILi16EEENST_INS5_IJNSA_ILi8EEESH_EEENS5_IJSH_SB_EEEEEEEvNS4_8identityENS4_13SM90_TMA_LOADES1B_vS1C_EENS_8epilogue10collective18CollectiveEpilogueINS1F_23Sm100TmaWarpSpecializedILi4ELi2ELi32ELb1ELb0EEEJSI_NS5_IJNST_ISF_SB_EES1K_EEESJ_SK_SJ_SK_NS1F_6fusion15FusionCallbacksIS1J_NS1M_17LinearCombinationISJ_fSJ_fLNS_15FloatRoundStyleE2EEESI_S1L_JEEENS4_5SM1004TMEM4LOAD26SM100_TMEM_LOAD_16dp256b8xES1D_NS12_INS13_ILi3ELi4ELi3EEES16_NST_INS5_IJS17_SF_EEENS5_IJSF_SB_EEEEEEENS4_17SM75_U32x4_LDSM_NENS4_14SM90_TMA_STOREES20_NS4_17SM90_U32x4_STSM_NENS4_39AutoVectorizingCopyWithAssumedAlignmentILi128EEEEEEvvEEEEvNT_6ParamsE,"a",@progbits
	.sectionflags	@""
	.align	4
.nv.constant0._ZN7cutlass13device_kernelINS_4gemm6kernel13GemmUniversalIN4cute5tupleIJiiiiEEENS1_10collective13CollectiveMmaINS1_35MainloopSm100TmaUmmaWarpSpecializedILi9ELi2ELi4ENS5_IJNS4_1CILi1EEENSA_ILi4EEESB_EEEEENS5_IJNSA_ILi64EEENSA_ILi256EEENSA_ILi32EEEEEENS_6half_tENS5_IJlSB_lEEESJ_SK_NS4_8TiledMMAINS4_8MMA_AtomIJNS4_20SM100_MMA_F16BF16_SSISJ_SJ_fLi64ELi256ELNS4_4UMMA5MajorE0ELSP_0ELNSO_7ScaleInE0ELSQ_0EEEEEENS4_6LayoutINS5_IJSB_SB_SB_EEENS5_IJNSA_ILi0EEESV_SV_EEEEENS5_IJNS4_10UnderscoreESY_SY_EEEEENS4_23SM90_TMA_LOAD_MULTICASTENS4_14ComposedLayoutINS4_7SwizzleILi2ELi4ELi3EEENS4_18smem_ptr_flag_bitsILi16EEENST_INS5_IJNSA_ILi8EEESH_EEENS5_IJSH_SB_EEEEEEEvNS4_8identityENS4_13SM90_TMA_LOADES1B_vS1C_EENS_8epilogue10collective18CollectiveEpilogueINS1F_23Sm100TmaWarpSpecializedILi4ELi2ELi32ELb1ELb0EEEJSI_NS5_IJNST_ISF_SB_EES1K_EEESJ_SK_SJ_SK_NS1F_6fusion15FusionCallbacksIS1J_NS1M_17LinearCombinationISJ_fSJ_fLNS_15FloatRoundStyleE2EEESI_S1L_JEEENS4_5SM1004TMEM4LOAD26SM100_TMEM_LOAD_16dp256b8xES1D_NS12_INS13_ILi3ELi4ELi3EEES16_NST_INS5_IJS17_SF_EEENS5_IJSF_SB_EEEEEEENS4_17SM75_U32x4_LDSM_NENS4_14SM90_TMA_STOREES20_NS4_17SM90_U32x4_STSM_NENS4_39AutoVectorizingCopyWithAssumedAlignmentILi128EEEEEEvvEEEEvNT_6ParamsE:
	.zero		2944


//--------------------- SYMBOLS --------------------------

	.type		.nv.reservedSmem.offset0,@object
	.size		.nv.reservedSmem.offset0,0x4
	.type		.nv.reservedSmem.cap,@object
	.size		.nv.reservedSmem.cap,0x4
	.type		__assertfail,@function
